	.target	sm_100a

	.elftype	@"ET_EXEC"


//--------------------- .note.nv.tkinfo           --------------------------
	.section	.note.nv.tkinfo,"",@"SHT_NOTE"
	.sectionflags	@"SHF_NOTE_NV_TKINFO"
	.tkinfo
        /*0018*/ 	.word	0x00000002
        /*0030*/ 	.string	""
        /*0030*/ 	.string	"ptxas"
        /*0030*/ 	.string	"Cuda compilation tools, release 13.0, V13.0.88"
        /*0030*/ 	.string	"Build cuda_13.0.r13.0/compiler.36424714_0"
        /*0030*/ 	.string	"-arch sm_100a -m 64 "



//--------------------- .note.nv.cuinfo           --------------------------
	.section	.note.nv.cuinfo,"",@"SHT_NOTE"
	.sectionflags	@"SHF_NOTE_NV_CUINFO"
        /*0018*/ 	.short	0x0002
        /*001a*/ 	.short	0x0064
        /*001c*/ 	.short	0x0082
	.zero		2


//--------------------- .nv.info                  --------------------------
	.section	.nv.info,"",@"SHT_CUDA_INFO"
	.align	4


	//----- nvinfo : EIATTR_REGCOUNT
	.align		4
        /*0000*/ 	.byte	0x04, 0x2f
        /*0002*/ 	.short	(.L_19 - .L_18)
	.align		4
.L_18:
        /*0004*/ 	.word	index@(_ZN7cutlass13device_kernelINS_4gemm6kernel13GemmUniversalIN4cute5tupleIJiiiiEEENS1_10collective13CollectiveMmaINS1_35MainloopSm100TmaUmmaWarpSpecializedILi48ELi2ELi4ENS5_IJNS4_1CILi1EEESB_SB_EEEEENS5_IJNSA_ILi128EEENSA_ILi16EEESF_EEENS_6half_tENS5_IJlSB_lEEESH_SI_NS4_8TiledMMAINS4_8MMA_AtomIJNS4_20SM100_MMA_F16BF16_SSISH_SH_fLi128ELi16ELNS4_4UMMA5MajorE0ELSN_0ELNSM_7ScaleInE0ELSO_0EEEEEENS4_6LayoutISC_NS5_IJNSA_ILi0EEESS_SS_EEEEENS5_IJNS4_10UnderscoreESV_SV_EEEEENS4_13SM90_TMA_LOADENS4_14ComposedLayoutINS4_7SwizzleILi1ELi4ELi3EEENS4_18smem_ptr_flag_bitsILi16EEENSR_INS5_IJNSA_ILi8EEESF_EEENS5_IJSF_SB_EEEEEEEvNS4_8identityESY_S18_vS19_EENS_8epilogue10collective18CollectiveEpilogueINS1B_23Sm100TmaWarpSpecializedILi2ELi1ELi16ELb1ELb0EEEJSG_NS5_IJNSR_ISE_SB_EENSR_ISF_SB_EEEEESH_SI_SH_SI_NS1B_6fusion15FusionCallbacksIS1F_NS1J_17LinearCombinationISH_fSH_fLNS_15FloatRoundStyleE2EEESG_S1I_JEEENS4_5SM1004TMEM4LOAD26SM100_TMEM_LOAD_32dp32b16xESY_S18_NS4_39AutoVectorizingCopyWithAssumedAlignmentILi128EEENS4_14SM90_TMA_STOREES18_S1U_S1U_EEEvvEEEEvNT_6ParamsE)
        /*0008*/ 	.word	0x00000060


	//----- nvinfo : EIATTR_FRAME_SIZE
	.align		4
.L_19:
        /*000c*/ 	.byte	0x04, 0x11
        /*000e*/ 	.short	(.L_21 - .L_20)
	.align		4
.L_20:
        /*0010*/ 	.word	index@($__internal_2_$__cuda_sm10x_tcgen05_guardrail_trap_unallocated_columns_being_dealloced)
        /*0014*/ 	.word	0x00000000


	//----- nvinfo : EIATTR_FRAME_SIZE
	.align		4
.L_21:
        /*0018*/ 	.byte	0x04, 0x11
        /*001a*/ 	.short	(.L_23 - .L_22)
	.align		4
.L_22:
        /*001c*/ 	.word	index@($__internal_1_$__cuda_sm10x_tcgen05_guardrail_trap_phase_invalid_during_alloc)
        /*0020*/ 	.word	0x00000000


	//----- nvinfo : EIATTR_FRAME_SIZE
	.align		4
.L_23:
        /*0024*/ 	.byte	0x04, 0x11
        /*0026*/ 	.short	(.L_25 - .L_24)
	.align		4
.L_24:
        /*0028*/ 	.word	index@($__internal_0_$__cuda_sm10x_tcgen05_guardrail_trap_col_being_dealloced_not_returned_by_alloc)
        /*002c*/ 	.word	0x00000000


	//----- nvinfo : EIATTR_FRAME_SIZE
	.align		4
.L_25:
        /*0030*/ 	.byte	0x04, 0x11
        /*0032*/ 	.short	(.L_27 - .L_26)
	.align		4
.L_26:
        /*0034*/ 	.word	index@(_ZN7cutlass13device_kernelINS_4gemm6kernel13GemmUniversalIN4cute5tupleIJiiiiEEENS1_10collective13CollectiveMmaINS1_35MainloopSm100TmaUmmaWarpSpecializedILi48ELi2ELi4ENS5_IJNS4_1CILi1EEESB_SB_EEEEENS5_IJNSA_ILi128EEENSA_ILi16EEESF_EEENS_6half_tENS5_IJlSB_lEEESH_SI_NS4_8TiledMMAINS4_8MMA_AtomIJNS4_20SM100_MMA_F16BF16_SSISH_SH_fLi128ELi16ELNS4_4UMMA5MajorE0ELSN_0ELNSM_7ScaleInE0ELSO_0EEEEEENS4_6LayoutISC_NS5_IJNSA_ILi0EEESS_SS_EEEEENS5_IJNS4_10UnderscoreESV_SV_EEEEENS4_13SM90_TMA_LOADENS4_14ComposedLayoutINS4_7SwizzleILi1ELi4ELi3EEENS4_18smem_ptr_flag_bitsILi16EEENSR_INS5_IJNSA_ILi8EEESF_EEENS5_IJSF_SB_EEEEEEEvNS4_8identityESY_S18_vS19_EENS_8epilogue10collective18CollectiveEpilogueINS1B_23Sm100TmaWarpSpecializedILi2ELi1ELi16ELb1ELb0EEEJSG_NS5_IJNSR_ISE_SB_EENSR_ISF_SB_EEEEESH_SI_SH_SI_NS1B_6fusion15FusionCallbacksIS1F_NS1J_17LinearCombinationISH_fSH_fLNS_15FloatRoundStyleE2EEESG_S1I_JEEENS4_5SM1004TMEM4LOAD26SM100_TMEM_LOAD_32dp32b16xESY_S18_NS4_39AutoVectorizingCopyWithAssumedAlignmentILi128EEENS4_14SM90_TMA_STOREES18_S1U_S1U_EEEvvEEEEvNT_6ParamsE)
        /*0038*/ 	.word	0x00000000


	//----- nvinfo : EIATTR_MIN_STACK_SIZE
	.align		4
.L_27:
        /*003c*/ 	.byte	0x04, 0x12
        /*003e*/ 	.short	(.L_29 - .L_28)
	.align		4
.L_28:
        /*0040*/ 	.word	index@(_ZN7cutlass13device_kernelINS_4gemm6kernel13GemmUniversalIN4cute5tupleIJiiiiEEENS1_10collective13CollectiveMmaINS1_35MainloopSm100TmaUmmaWarpSpecializedILi48ELi2ELi4ENS5_IJNS4_1CILi1EEESB_SB_EEEEENS5_IJNSA_ILi128EEENSA_ILi16EEESF_EEENS_6half_tENS5_IJlSB_lEEESH_SI_NS4_8TiledMMAINS4_8MMA_AtomIJNS4_20SM100_MMA_F16BF16_SSISH_SH_fLi128ELi16ELNS4_4UMMA5MajorE0ELSN_0ELNSM_7ScaleInE0ELSO_0EEEEEENS4_6LayoutISC_NS5_IJNSA_ILi0EEESS_SS_EEEEENS5_IJNS4_10UnderscoreESV_SV_EEEEENS4_13SM90_TMA_LOADENS4_14ComposedLayoutINS4_7SwizzleILi1ELi4ELi3EEENS4_18smem_ptr_flag_bitsILi16EEENSR_INS5_IJNSA_ILi8EEESF_EEENS5_IJSF_SB_EEEEEEEvNS4_8identityESY_S18_vS19_EENS_8epilogue10collective18CollectiveEpilogueINS1B_23Sm100TmaWarpSpecializedILi2ELi1ELi16ELb1ELb0EEEJSG_NS5_IJNSR_ISE_SB_EENSR_ISF_SB_EEEEESH_SI_SH_SI_NS1B_6fusion15FusionCallbacksIS1F_NS1J_17LinearCombinationISH_fSH_fLNS_15FloatRoundStyleE2EEESG_S1I_JEEENS4_5SM1004TMEM4LOAD26SM100_TMEM_LOAD_32dp32b16xESY_S18_NS4_39AutoVectorizingCopyWithAssumedAlignmentILi128EEENS4_14SM90_TMA_STOREES18_S1U_S1U_EEEvvEEEEvNT_6ParamsE)
        /*0044*/ 	.word	0x00000000
.L_29:


//--------------------- .nv.compat                --------------------------
	.section	.nv.compat,"",@"SHT_CUDA_COMPAT_INFO"
	.align	4
        /*0000*/ 	.byte	0x02, 0x09, 0x01, 0x00, 0x02, 0x02, 0x02, 0x00, 0x02, 0x05, 0x05, 0x00, 0x03, 0x07, 0x01, 0x01
        /*0010*/ 	.byte	0x02, 0x03, 0x01, 0x00, 0x02, 0x06, 0x01, 0x00, 0x04, 0x0b, 0x08, 0x00, 0x09, 0x00, 0x00, 0x00
        /*0020*/ 	.byte	0x00, 0x00, 0x00, 0x00


//--------------------- .nv.info._ZN7cutlass13device_kernelINS_4gemm6kernel13GemmUniversalIN4cute5tupleIJiiiiEEENS1_10collective13CollectiveMmaINS1_35MainloopSm100TmaUmmaWarpSpecializedILi48ELi2ELi4ENS5_IJNS4_1CILi1EEESB_SB_EEEEENS5_IJNSA_ILi128EEENSA_ILi16EEESF_EEENS_6half_tENS5_IJlSB_lEEESH_SI_NS4_8TiledMMAINS4_8MMA_AtomIJNS4_20SM100_MMA_F16BF16_SSISH_SH_fLi128ELi16ELNS4_4UMMA5MajorE0ELSN_0ELNSM_7ScaleInE0ELSO_0EEEEEENS4_6LayoutISC_NS5_IJNSA_ILi0EEESS_SS_EEEEENS5_IJNS4_10UnderscoreESV_SV_EEEEENS4_13SM90_TMA_LOADENS4_14ComposedLayoutINS4_7SwizzleILi1ELi4ELi3EEENS4_18smem_ptr_flag_bitsILi16EEENSR_INS5_IJNSA_ILi8EEESF_EEENS5_IJSF_SB_EEEEEEEvNS4_8identityESY_S18_vS19_EENS_8epilogue10collective18CollectiveEpilogueINS1B_23Sm100TmaWarpSpecializedILi2ELi1ELi16ELb1ELb0EEEJSG_NS5_IJNSR_ISE_SB_EENSR_ISF_SB_EEEEESH_SI_SH_SI_NS1B_6fusion15FusionCallbacksIS1F_NS1J_17LinearCombinationISH_fSH_fLNS_15FloatRoundStyleE2EEESG_S1I_JEEENS4_5SM1004TMEM4LOAD26SM100_TMEM_LOAD_32dp32b16xESY_S18_NS4_39AutoVectorizingCopyWithAssumedAlignmentILi128EEENS4_14SM90_TMA_STOREES18_S1U_S1U_EEEvvEEEEvNT_6ParamsE --------------------------
	.section	.nv.info._ZN7cutlass13device_kernelINS_4gemm6kernel13GemmUniversalIN4cute5tupleIJiiiiEEENS1_10collective13CollectiveMmaINS1_35MainloopSm100TmaUmmaWarpSpecializedILi48ELi2ELi4ENS5_IJNS4_1CILi1EEESB_SB_EEEEENS5_IJNSA_ILi128EEENSA_ILi16EEESF_EEENS_6half_tENS5_IJlSB_lEEESH_SI_NS4_8TiledMMAINS4_8MMA_AtomIJNS4_20SM100_MMA_F16BF16_SSISH_SH_fLi128ELi16ELNS4_4UMMA5MajorE0ELSN_0ELNSM_7ScaleInE0ELSO_0EEEEEENS4_6LayoutISC_NS5_IJNSA_ILi0EEESS_SS_EEEEENS5_IJNS4_10UnderscoreESV_SV_EEEEENS4_13SM90_TMA_LOADENS4_14ComposedLayoutINS4_7SwizzleILi1ELi4ELi3EEENS4_18smem_ptr_flag_bitsILi16EEENSR_INS5_IJNSA_ILi8EEESF_EEENS5_IJSF_SB_EEEEEEEvNS4_8identityESY_S18_vS19_EENS_8epilogue10collective18CollectiveEpilogueINS1B_23Sm100TmaWarpSpecializedILi2ELi1ELi16ELb1ELb0EEEJSG_NS5_IJNSR_ISE_SB_EENSR_ISF_SB_EEEEESH_SI_SH_SI_NS1B_6fusion15FusionCallbacksIS1F_NS1J_17LinearCombinationISH_fSH_fLNS_15FloatRoundStyleE2EEESG_S1I_JEEENS4_5SM1004TMEM4LOAD26SM100_TMEM_LOAD_32dp32b16xESY_S18_NS4_39AutoVectorizingCopyWithAssumedAlignmentILi128EEENS4_14SM90_TMA_STOREES18_S1U_S1U_EEEvvEEEEvNT_6ParamsE,"",@"SHT_CUDA_INFO"
	.sectionflags	@""
	.align	4


	//----- nvinfo : EIATTR_CUDA_API_VERSION
	.align		4
        /*0000*/ 	.byte	0x04, 0x37
        /*0002*/ 	.short	(.L_31 - .L_30)
.L_30:
        /*0004*/ 	.word	0x00000082


	//----- nvinfo : EIATTR_KPARAM_INFO
	.align		4
.L_31:
        /*0008*/ 	.byte	0x04, 0x17
        /*000a*/ 	.short	(.L_33 - .L_32)
.L_32:
        /*000c*/ 	.word	0x00000000
        /*0010*/ 	.short	0x0000
        /*0012*/ 	.short	0x0000
        /*0014*/ 	.byte	0x00, 0xf0, 0x01, 0x20


	//----- nvinfo : EIATTR_AT_ENTRY_FRAGMENTS
	.align		4
.L_33:
        /*0018*/ 	.byte	0x04, 0x4f
        /*001a*/ 	.short	(.L_35 - .L_34)


	//   ....[0]....
.L_34:
        /*001c*/ 	.word	0x00000006


	//----- nvinfo : EIATTR_RESERVED_SMEM_USED
	.align		4
.L_35:
        /*0020*/ 	.byte	0x01, 0x41
	.zero		2


	//----- nvinfo : EIATTR_SPARSE_MMA_MASK
	.align		4
        /*0024*/ 	.byte	0x03, 0x50
        /*0026*/ 	.short	0x0000


	//----- nvinfo : EIATTR_TCGEN05_1CTA_USED
	.align		4
        /*0028*/ 	.byte	0x01, 0x51
	.zero		2


	//----- nvinfo : EIATTR_MAXREG_COUNT
	.align		4
        /*002c*/ 	.byte	0x03, 0x1b
        /*002e*/ 	.short	0x00ff


	//----- nvinfo : EIATTR_NUM_BARRIERS
	.align		4
        /*0030*/ 	.byte	0x02, 0x4c
        /*0032*/ 	.byte	0x07
	.zero		1


	//----- nvinfo : EIATTR_EXTERNS
	.align		4
        /*0034*/ 	.byte	0x04, 0x0f
        /*0036*/ 	.short	(.L_37 - .L_36)


	//   ....[0]....
	.align		4
.L_36:
        /*0038*/ 	.word	index@(__assertfail)


	//----- nvinfo : EIATTR_MERCURY_ISA_VERSION
	.align		4
.L_37:
        /*003c*/ 	.byte	0x03, 0x5f
        /*003e*/ 	.short	0x0101


	//----- nvinfo : EIATTR_INT_WARP_WIDE_INSTR_OFFSETS
	.align		4
        /*0040*/ 	.byte	0x04, 0x31
        /*0042*/ 	.short	(.L_39 - .L_38)


	//   ....[0]....
.L_38:
        /*0044*/ 	.word	0x00002360


	//   ....[1]....
        /*0048*/ 	.word	0x00005520


	//   ....[2]....
        /*004c*/ 	.word	0x00005540


	//   ....[3]....
        /*0050*/ 	.word	0x00005570


	//   ....[4]....
        /*0054*/ 	.word	0x00005f70


	//   ....[5]....
        /*0058*/ 	.word	0x000060b0


	//----- nvinfo : EIATTR_COOP_GROUP_MASK_REGIDS
	.align		4
.L_39:
        /*005c*/ 	.byte	0x04, 0x29
        /*005e*/ 	.short	(.L_41 - .L_40)


	//   ....[0]....
.L_40:
        /*0060*/ 	.word	0xffffffff


	//   ....[1]....
        /*0064*/ 	.word	0xffffffff


	//   ....[2]....
        /*0068*/ 	.word	0xffffffff


	//   ....[3]....
        /*006c*/ 	.word	0xffffffff


	//   ....[4]....
        /*0070*/ 	.word	0xffffffff


	//   ....[5]....
        /*0074*/ 	.word	0xffffffff


	//   ....[6]....
        /*0078*/ 	.word	0xffffffff


	//   ....[7]....
        /*007c*/ 	.word	0xffffffff


	//   ....[8]....
        /*0080*/ 	.word	0xffffffff


	//   ....[9]....
        /*0084*/ 	.word	0xffffffff


	//   ....[10]....
        /*0088*/ 	.word	0xffffffff


	//   ....[11]....
        /*008c*/ 	.word	0xffffffff


	//   ....[12]....
        /*0090*/ 	.word	0xffffffff


	//----- nvinfo : EIATTR_COOP_GROUP_INSTR_OFFSETS
	.align		4
.L_41:
        /*0094*/ 	.byte	0x04, 0x28
        /*0096*/ 	.short	(.L_43 - .L_42)


	//   ....[0]....
.L_42:
        /*0098*/ 	.word	0x00000090


	//   ....[1]....
        /*009c*/ 	.word	0x000004d0


	//   ....[2]....
        /*00a0*/ 	.word	0x00000bf0


	//   ....[3]....
        /*00a4*/ 	.word	0x00000d50


	//   ....[4]....
        /*00a8*/ 	.word	0x00000e50


	//   ....[5]....
        /*00ac*/ 	.word	0x00000fc0


	//   ....[6]....
        /*00b0*/ 	.word	0x00001160


	//   ....[7]....
        /*00b4*/ 	.word	0x00002240


	//   ....[8]....
        /*00b8*/ 	.word	0x000048e0


	//   ....[9]....
        /*00bc*/ 	.word	0x00004af0


	//   ....[10]....
        /*00c0*/ 	.word	0x00004b20


	//   ....[11]....
        /*00c4*/ 	.word	0x00005400


	//   ....[12]....
        /*00c8*/ 	.word	0x00005630


	//----- nvinfo : EIATTR_VRC_CTA_INIT_COUNT
	.align		4
.L_43:
        /*00cc*/ 	.byte	0x02, 0x4a
        /*00ce*/ 	.byte	0x80
	.zero		1


	//----- nvinfo : EIATTR_SYSCALL_OFFSETS
	.align		4
        /*00d0*/ 	.byte	0x04, 0x46
        /*00d2*/ 	.short	(.L_45 - .L_44)


	//   ....[0]....
.L_44:
        /*00d4*/ 	.word	0x00006b40


	//   ....[1]....
        /*00d8*/ 	.word	0x00006c30


	//   ....[2]....
        /*00dc*/ 	.word	0x00007340


	//----- nvinfo : EIATTR_MBARRIER_INSTR_OFFSETS
	.align		4
.L_45:
        /*00e0*/ 	.byte	0x04, 0x39
        /*00e2*/ 	.short	(.L_47 - .L_46)


	//   ....[0]....
.L_46:
        /*00e4*/ 	.word	0x000005d0
        /*00e8*/ 	.word	0x000000ff
        /*00ec*/ 	.word	0x00000000
        /*00f0*/ 	.short	0x0100
        /*00f2*/ 	.byte	0x05
	.zero		1


	//   ....[1]....
        /*00f4*/ 	.word	0x000005e0
        /*00f8*/ 	.word	0x000000ff
        /*00fc*/ 	.word	0x00000180
        /*0100*/ 	.short	0x0100
        /*0102*/ 	.byte	0x05
	.zero		1


	//   ....[2]....
        /*0104*/ 	.word	0x000005f0
        /*0108*/ 	.word	0x000000ff
        /*010c*/ 	.word	0x00000008
        /*0110*/ 	.short	0x0100
        /*0112*/ 	.byte	0x05
	.zero		1


	//   ....[3]....
        /*0114*/ 	.word	0x00000600
        /*0118*/ 	.word	0x000000ff
        /*011c*/ 	.word	0x00000188
        /*0120*/ 	.short	0x0100
        /*0122*/ 	.byte	0x05
	.zero		1


	//   ....[4]....
        /*0124*/ 	.word	0x00000610
        /*0128*/ 	.word	0x000000ff
        /*012c*/ 	.word	0x00000010
        /*0130*/ 	.short	0x0100
        /*0132*/ 	.byte	0x05
	.zero		1


	//   ....[5]....
        /*0134*/ 	.word	0x00000620
        /*0138*/ 	.word	0x000000ff
        /*013c*/ 	.word	0x00000190
        /*0140*/ 	.short	0x0100
        /*0142*/ 	.byte	0x05
	.zero		1


	//   ....[6]....
        /*0144*/ 	.word	0x00000630
        /*0148*/ 	.word	0x000000ff
        /*014c*/ 	.word	0x00000018
        /*0150*/ 	.short	0x0100
        /*0152*/ 	.byte	0x05
	.zero		1


	//   ....[7]....
        /*0154*/ 	.word	0x00000640
        /*0158*/ 	.word	0x000000ff
        /*015c*/ 	.word	0x00000198
        /*0160*/ 	.short	0x0100
        /*0162*/ 	.byte	0x05
	.zero		1


	//   ....[8]....
        /*0164*/ 	.word	0x00000650
        /*0168*/ 	.word	0x000000ff
        /*016c*/ 	.word	0x00000020
        /*0170*/ 	.short	0x0100
        /*0172*/ 	.byte	0x05
	.zero		1


	//   ....[9]....
        /*0174*/ 	.word	0x00000660
        /*0178*/ 	.word	0x000000ff
        /*017c*/ 	.word	0x000001a0
        /*0180*/ 	.short	0x0100
        /*0182*/ 	.byte	0x05
	.zero		1


	//   ....[10]....
        /*0184*/ 	.word	0x00000670
        /*0188*/ 	.word	0x000000ff
        /*018c*/ 	.word	0x00000028
        /*0190*/ 	.short	0x0100
        /*0192*/ 	.byte	0x05
	.zero		1


	//   ....[11]....
        /*0194*/ 	.word	0x00000680
        /*0198*/ 	.word	0x000000ff
        /*019c*/ 	.word	0x000001a8
        /*01a0*/ 	.short	0x0100
        /*01a2*/ 	.byte	0x05
	.zero		1


	//   ....[12]....
        /*01a4*/ 	.word	0x00000690
        /*01a8*/ 	.word	0x000000ff
        /*01ac*/ 	.word	0x00000030
        /*01b0*/ 	.short	0x0100
        /*01b2*/ 	.byte	0x05
	.zero		1


	//   ....[13]....
        /*01b4*/ 	.word	0x000006a0
        /*01b8*/ 	.word	0x000000ff
        /*01bc*/ 	.word	0x000001b0
        /*01c0*/ 	.short	0x0100
        /*01c2*/ 	.byte	0x05
	.zero		1


	//   ....[14]....
        /*01c4*/ 	.word	0x000006b0
        /*01c8*/ 	.word	0x000000ff
        /*01cc*/ 	.word	0x00000038
        /*01d0*/ 	.short	0x0100
        /*01d2*/ 	.byte	0x05
	.zero		1


	//   ....[15]....
        /*01d4*/ 	.word	0x000006c0
        /*01d8*/ 	.word	0x000000ff
        /*01dc*/ 	.word	0x000001b8
        /*01e0*/ 	.short	0x0100
        /*01e2*/ 	.byte	0x05
	.zero		1


	//   ....[16]....
        /*01e4*/ 	.word	0x000006d0
        /*01e8*/ 	.word	0x000000ff
        /*01ec*/ 	.word	0x00000040
        /*01f0*/ 	.short	0x0100
        /*01f2*/ 	.byte	0x05
	.zero		1


	//   ....[17]....
        /*01f4*/ 	.word	0x000006e0
        /*01f8*/ 	.word	0x000000ff
        /*01fc*/ 	.word	0x000001c0
        /*0200*/ 	.short	0x0100
        /*0202*/ 	.byte	0x05
	.zero		1


	//   ....[18]....
        /*0204*/ 	.word	0x000006f0
        /*0208*/ 	.word	0x000000ff
        /*020c*/ 	.word	0x00000048
        /*0210*/ 	.short	0x0100
        /*0212*/ 	.byte	0x05
	.zero		1


	//   ....[19]....
        /*0214*/ 	.word	0x00000700
        /*0218*/ 	.word	0x000000ff
        /*021c*/ 	.word	0x000001c8
        /*0220*/ 	.short	0x0100
        /*0222*/ 	.byte	0x05
	.zero		1


	//   ....[20]....
        /*0224*/ 	.word	0x00000710
        /*0228*/ 	.word	0x000000ff
        /*022c*/ 	.word	0x00000050
        /*0230*/ 	.short	0x0100
        /*0232*/ 	.byte	0x05
	.zero		1


	//   ....[21]....
        /*0234*/ 	.word	0x00000720
        /*0238*/ 	.word	0x000000ff
        /*023c*/ 	.word	0x000001d0
        /*0240*/ 	.short	0x0100
        /*0242*/ 	.byte	0x05
	.zero		1


	//   ....[22]....
        /*0244*/ 	.word	0x00000730
        /*0248*/ 	.word	0x000000ff
        /*024c*/ 	.word	0x00000058
        /*0250*/ 	.short	0x0100
        /*0252*/ 	.byte	0x05
	.zero		1


	//   ....[23]....
        /*0254*/ 	.word	0x00000740
        /*0258*/ 	.word	0x000000ff
        /*025c*/ 	.word	0x000001d8
        /*0260*/ 	.short	0x0100
        /*0262*/ 	.byte	0x05
	.zero		1


	//   ....[24]....
        /*0264*/ 	.word	0x00000750
        /*0268*/ 	.word	0x000000ff
        /*026c*/ 	.word	0x00000060
        /*0270*/ 	.short	0x0100
        /*0272*/ 	.byte	0x05
	.zero		1


	//   ....[25]....
        /*0274*/ 	.word	0x00000760
        /*0278*/ 	.word	0x000000ff
        /*027c*/ 	.word	0x000001e0
        /*0280*/ 	.short	0x0100
        /*0282*/ 	.byte	0x05
	.zero		1


	//   ....[26]....
        /*0284*/ 	.word	0x00000770
        /*0288*/ 	.word	0x000000ff
        /*028c*/ 	.word	0x00000068
        /*0290*/ 	.short	0x0100
        /*0292*/ 	.byte	0x05
	.zero		1


	//   ....[27]....
        /*0294*/ 	.word	0x00000780
        /*0298*/ 	.word	0x000000ff
        /*029c*/ 	.word	0x000001e8
        /*02a0*/ 	.short	0x0100
        /*02a2*/ 	.byte	0x05
	.zero		1


	//   ....[28]....
        /*02a4*/ 	.word	0x00000790
        /*02a8*/ 	.word	0x000000ff
        /*02ac*/ 	.word	0x00000070
        /*02b0*/ 	.short	0x0100
        /*02b2*/ 	.byte	0x05
	.zero		1


	//   ....[29]....
        /*02b4*/ 	.word	0x000007a0
        /*02b8*/ 	.word	0x000000ff
        /*02bc*/ 	.word	0x000001f0
        /*02c0*/ 	.short	0x0100
        /*02c2*/ 	.byte	0x05
	.zero		1


	//   ....[30]....
        /*02c4*/ 	.word	0x000007b0
        /*02c8*/ 	.word	0x000000ff
        /*02cc*/ 	.word	0x00000078
        /*02d0*/ 	.short	0x0100
        /*02d2*/ 	.byte	0x05
	.zero		1


	//   ....[31]....
        /*02d4*/ 	.word	0x000007c0
        /*02d8*/ 	.word	0x000000ff
        /*02dc*/ 	.word	0x000001f8
        /*02e0*/ 	.short	0x0100
        /*02e2*/ 	.byte	0x05
	.zero		1


	//   ....[32]....
        /*02e4*/ 	.word	0x000007d0
        /*02e8*/ 	.word	0x000000ff
        /*02ec*/ 	.word	0x00000080
        /*02f0*/ 	.short	0x0100
        /*02f2*/ 	.byte	0x05
	.zero		1


	//   ....[33]....
        /*02f4*/ 	.word	0x000007e0
        /*02f8*/ 	.word	0x000000ff
        /*02fc*/ 	.word	0x00000200
        /*0300*/ 	.short	0x0100
        /*0302*/ 	.byte	0x05
	.zero		1


	//   ....[34]....
        /*0304*/ 	.word	0x000007f0
        /*0308*/ 	.word	0x000000ff
        /*030c*/ 	.word	0x00000088
        /*0310*/ 	.short	0x0100
        /*0312*/ 	.byte	0x05
	.zero		1


	//   ....[35]....
        /*0314*/ 	.word	0x00000800
        /*0318*/ 	.word	0x000000ff
        /*031c*/ 	.word	0x00000208
        /*0320*/ 	.short	0x0100
        /*0322*/ 	.byte	0x05
	.zero		1


	//   ....[36]....
        /*0324*/ 	.word	0x00000810
        /*0328*/ 	.word	0x000000ff
        /*032c*/ 	.word	0x00000090
        /*0330*/ 	.short	0x0100
        /*0332*/ 	.byte	0x05
	.zero		1


	//   ....[37]....
        /*0334*/ 	.word	0x00000820
        /*0338*/ 	.word	0x000000ff
        /*033c*/ 	.word	0x00000210
        /*0340*/ 	.short	0x0100
        /*0342*/ 	.byte	0x05
	.zero		1


	//   ....[38]....
        /*0344*/ 	.word	0x00000830
        /*0348*/ 	.word	0x000000ff
        /*034c*/ 	.word	0x00000098
        /*0350*/ 	.short	0x0100
        /*0352*/ 	.byte	0x05
	.zero		1


	//   ....[39]....
        /*0354*/ 	.word	0x00000840
        /*0358*/ 	.word	0x000000ff
        /*035c*/ 	.word	0x00000218
        /*0360*/ 	.short	0x0100
        /*0362*/ 	.byte	0x05
	.zero		1


	//   ....[40]....
        /*0364*/ 	.word	0x00000850
        /*0368*/ 	.word	0x000000ff
        /*036c*/ 	.word	0x000000a0
        /*0370*/ 	.short	0x0100
        /*0372*/ 	.byte	0x05
	.zero		1


	//   ....[41]....
        /*0374*/ 	.word	0x00000860
        /*0378*/ 	.word	0x000000ff
        /*037c*/ 	.word	0x00000220
        /*0380*/ 	.short	0x0100
        /*0382*/ 	.byte	0x05
	.zero		1


	//   ....[42]....
        /*0384*/ 	.word	0x00000870
        /*0388*/ 	.word	0x000000ff
        /*038c*/ 	.word	0x000000a8
        /*0390*/ 	.short	0x0100
        /*0392*/ 	.byte	0x05
	.zero		1


	//   ....[43]....
        /*0394*/ 	.word	0x00000880
        /*0398*/ 	.word	0x000000ff
        /*039c*/ 	.word	0x00000228
        /*03a0*/ 	.short	0x0100
        /*03a2*/ 	.byte	0x05
	.zero		1


	//   ....[44]....
        /*03a4*/ 	.word	0x00000890
        /*03a8*/ 	.word	0x000000ff
        /*03ac*/ 	.word	0x000000b0
        /*03b0*/ 	.short	0x0100
        /*03b2*/ 	.byte	0x05
	.zero		1


	//   ....[45]....
        /*03b4*/ 	.word	0x000008a0
        /*03b8*/ 	.word	0x000000ff
        /*03bc*/ 	.word	0x00000230
        /*03c0*/ 	.short	0x0100
        /*03c2*/ 	.byte	0x05
	.zero		1


	//   ....[46]....
        /*03c4*/ 	.word	0x000008b0
        /*03c8*/ 	.word	0x000000ff
        /*03cc*/ 	.word	0x000000b8
        /*03d0*/ 	.short	0x0100
        /*03d2*/ 	.byte	0x05
	.zero		1


	//   ....[47]....
        /*03d4*/ 	.word	0x000008c0
        /*03d8*/ 	.word	0x000000ff
        /*03dc*/ 	.word	0x00000238
        /*03e0*/ 	.short	0x0100
        /*03e2*/ 	.byte	0x05
	.zero		1


	//   ....[48]....
        /*03e4*/ 	.word	0x000008d0
        /*03e8*/ 	.word	0x000000ff
        /*03ec*/ 	.word	0x000000c0
        /*03f0*/ 	.short	0x0100
        /*03f2*/ 	.byte	0x05
	.zero		1


	//   ....[49]....
        /*03f4*/ 	.word	0x000008e0
        /*03f8*/ 	.word	0x000000ff
        /*03fc*/ 	.word	0x00000240
        /*0400*/ 	.short	0x0100
        /*0402*/ 	.byte	0x05
	.zero		1


	//   ....[50]....
        /*0404*/ 	.word	0x000008f0
        /*0408*/ 	.word	0x000000ff
        /*040c*/ 	.word	0x000000c8
        /*0410*/ 	.short	0x0100
        /*0412*/ 	.byte	0x05
	.zero		1


	//   ....[51]....
        /*0414*/ 	.word	0x00000900
        /*0418*/ 	.word	0x000000ff
        /*041c*/ 	.word	0x00000248
        /*0420*/ 	.short	0x0100
        /*0422*/ 	.byte	0x05
	.zero		1


	//   ....[52]....
        /*0424*/ 	.word	0x00000910
        /*0428*/ 	.word	0x000000ff
        /*042c*/ 	.word	0x000000d0
        /*0430*/ 	.short	0x0100
        /*0432*/ 	.byte	0x05
	.zero		1


	//   ....[53]....
        /*0434*/ 	.word	0x00000920
        /*0438*/ 	.word	0x000000ff
        /*043c*/ 	.word	0x00000250
        /*0440*/ 	.short	0x0100
        /*0442*/ 	.byte	0x05
	.zero		1


	//   ....[54]....
        /*0444*/ 	.word	0x00000930
        /*0448*/ 	.word	0x000000ff
        /*044c*/ 	.word	0x000000d8
        /*0450*/ 	.short	0x0100
        /*0452*/ 	.byte	0x05
	.zero		1


	//   ....[55]....
        /*0454*/ 	.word	0x00000940
        /*0458*/ 	.word	0x000000ff
        /*045c*/ 	.word	0x00000258
        /*0460*/ 	.short	0x0100
        /*0462*/ 	.byte	0x05
	.zero		1


	//   ....[56]....
        /*0464*/ 	.word	0x00000950
        /*0468*/ 	.word	0x000000ff
        /*046c*/ 	.word	0x000000e0
        /*0470*/ 	.short	0x0100
        /*0472*/ 	.byte	0x05
	.zero		1


	//   ....[57]....
        /*0474*/ 	.word	0x00000960
        /*0478*/ 	.word	0x000000ff
        /*047c*/ 	.word	0x00000260
        /*0480*/ 	.short	0x0100
        /*0482*/ 	.byte	0x05
	.zero		1


	//   ....[58]....
        /*0484*/ 	.word	0x00000970
        /*0488*/ 	.word	0x000000ff
        /*048c*/ 	.word	0x000000e8
        /*0490*/ 	.short	0x0100
        /*0492*/ 	.byte	0x05
	.zero		1


	//   ....[59]....
        /*0494*/ 	.word	0x00000980
        /*0498*/ 	.word	0x000000ff
        /*049c*/ 	.word	0x00000268
        /*04a0*/ 	.short	0x0100
        /*04a2*/ 	.byte	0x05
	.zero		1


	//   ....[60]....
        /*04a4*/ 	.word	0x00000990
        /*04a8*/ 	.word	0x000000ff
        /*04ac*/ 	.word	0x000000f0
        /*04b0*/ 	.short	0x0100
        /*04b2*/ 	.byte	0x05
	.zero		1


	//   ....[61]....
        /*04b4*/ 	.word	0x000009a0
        /*04b8*/ 	.word	0x000000ff
        /*04bc*/ 	.word	0x00000270
        /*04c0*/ 	.short	0x0100
        /*04c2*/ 	.byte	0x05
	.zero		1


	//   ....[62]....
        /*04c4*/ 	.word	0x000009b0
        /*04c8*/ 	.word	0x000000ff
        /*04cc*/ 	.word	0x000000f8
        /*04d0*/ 	.short	0x0100
        /*04d2*/ 	.byte	0x05
	.zero		1


	//   ....[63]....
        /*04d4*/ 	.word	0x000009c0
        /*04d8*/ 	.word	0x000000ff
        /*04dc*/ 	.word	0x00000278
        /*04e0*/ 	.short	0x0100
        /*04e2*/ 	.byte	0x05
	.zero		1


	//   ....[64]....
        /*04e4*/ 	.word	0x000009d0
        /*04e8*/ 	.word	0x000000ff
        /*04ec*/ 	.word	0x00000100
        /*04f0*/ 	.short	0x0100
        /*04f2*/ 	.byte	0x05
	.zero		1


	//   ....[65]....
        /*04f4*/ 	.word	0x000009e0
        /*04f8*/ 	.word	0x000000ff
        /*04fc*/ 	.word	0x00000280
        /*0500*/ 	.short	0x0100
        /*0502*/ 	.byte	0x05
	.zero		1


	//   ....[66]....
        /*0504*/ 	.word	0x000009f0
        /*0508*/ 	.word	0x000000ff
        /*050c*/ 	.word	0x00000108
        /*0510*/ 	.short	0x0100
        /*0512*/ 	.byte	0x05
	.zero		1


	//   ....[67]....
        /*0514*/ 	.word	0x00000a00
        /*0518*/ 	.word	0x000000ff
        /*051c*/ 	.word	0x00000288
        /*0520*/ 	.short	0x0100
        /*0522*/ 	.byte	0x05
	.zero		1


	//   ....[68]....
        /*0524*/ 	.word	0x00000a10
        /*0528*/ 	.word	0x000000ff
        /*052c*/ 	.word	0x00000110
        /*0530*/ 	.short	0x0100
        /*0532*/ 	.byte	0x05
	.zero		1


	//   ....[69]....
        /*0534*/ 	.word	0x00000a20
        /*0538*/ 	.word	0x000000ff
        /*053c*/ 	.word	0x00000290
        /*0540*/ 	.short	0x0100
        /*0542*/ 	.byte	0x05
	.zero		1


	//   ....[70]....
        /*0544*/ 	.word	0x00000a30
        /*0548*/ 	.word	0x000000ff
        /*054c*/ 	.word	0x00000118
        /*0550*/ 	.short	0x0100
        /*0552*/ 	.byte	0x05
	.zero		1


	//   ....[71]....
        /*0554*/ 	.word	0x00000a40
        /*0558*/ 	.word	0x000000ff
        /*055c*/ 	.word	0x00000298
        /*0560*/ 	.short	0x0100
        /*0562*/ 	.byte	0x05
	.zero		1


	//   ....[72]....
        /*0564*/ 	.word	0x00000a50
        /*0568*/ 	.word	0x000000ff
        /*056c*/ 	.word	0x00000120
        /*0570*/ 	.short	0x0100
        /*0572*/ 	.byte	0x05
	.zero		1


	//   ....[73]....
        /*0574*/ 	.word	0x00000a60
        /*0578*/ 	.word	0x000000ff
        /*057c*/ 	.word	0x000002a0
        /*0580*/ 	.short	0x0100
        /*0582*/ 	.byte	0x05
	.zero		1


	//   ....[74]....
        /*0584*/ 	.word	0x00000a70
        /*0588*/ 	.word	0x000000ff
        /*058c*/ 	.word	0x00000128
        /*0590*/ 	.short	0x0100
        /*0592*/ 	.byte	0x05
	.zero		1


	//   ....[75]....
        /*0594*/ 	.word	0x00000a80
        /*0598*/ 	.word	0x000000ff
        /*059c*/ 	.word	0x000002a8
        /*05a0*/ 	.short	0x0100
        /*05a2*/ 	.byte	0x05
	.zero		1


	//   ....[76]....
        /*05a4*/ 	.word	0x00000a90
        /*05a8*/ 	.word	0x000000ff
        /*05ac*/ 	.word	0x00000130
        /*05b0*/ 	.short	0x0100
        /*05b2*/ 	.byte	0x05
	.zero		1


	//   ....[77]....
        /*05b4*/ 	.word	0x00000aa0
        /*05b8*/ 	.word	0x000000ff
        /*05bc*/ 	.word	0x000002b0
        /*05c0*/ 	.short	0x0100
        /*05c2*/ 	.byte	0x05
	.zero		1


	//   ....[78]....
        /*05c4*/ 	.word	0x00000ab0
        /*05c8*/ 	.word	0x000000ff
        /*05cc*/ 	.word	0x00000138
        /*05d0*/ 	.short	0x0100
        /*05d2*/ 	.byte	0x05
	.zero		1


	//   ....[79]....
        /*05d4*/ 	.word	0x00000ac0
        /*05d8*/ 	.word	0x000000ff
        /*05dc*/ 	.word	0x000002b8
        /*05e0*/ 	.short	0x0100
        /*05e2*/ 	.byte	0x05
	.zero		1


	//   ....[80]....
        /*05e4*/ 	.word	0x00000ad0
        /*05e8*/ 	.word	0x000000ff
        /*05ec*/ 	.word	0x00000140
        /*05f0*/ 	.short	0x0100
        /*05f2*/ 	.byte	0x05
	.zero		1


	//   ....[81]....
        /*05f4*/ 	.word	0x00000ae0
        /*05f8*/ 	.word	0x000000ff
        /*05fc*/ 	.word	0x000002c0
        /*0600*/ 	.short	0x0100
        /*0602*/ 	.byte	0x05
	.zero		1


	//   ....[82]....
        /*0604*/ 	.word	0x00000af0
        /*0608*/ 	.word	0x000000ff
        /*060c*/ 	.word	0x00000148
        /*0610*/ 	.short	0x0100
        /*0612*/ 	.byte	0x05
	.zero		1


	//   ....[83]....
        /*0614*/ 	.word	0x00000b00
        /*0618*/ 	.word	0x000000ff
        /*061c*/ 	.word	0x000002c8
        /*0620*/ 	.short	0x0100
        /*0622*/ 	.byte	0x05
	.zero		1


	//   ....[84]....
        /*0624*/ 	.word	0x00000b10
        /*0628*/ 	.word	0x000000ff
        /*062c*/ 	.word	0x00000150
        /*0630*/ 	.short	0x0100
        /*0632*/ 	.byte	0x05
	.zero		1


	//   ....[85]....
        /*0634*/ 	.word	0x00000b20
        /*0638*/ 	.word	0x000000ff
        /*063c*/ 	.word	0x000002d0
        /*0640*/ 	.short	0x0100
        /*0642*/ 	.byte	0x05
	.zero		1


	//   ....[86]....
        /*0644*/ 	.word	0x00000b30
        /*0648*/ 	.word	0x000000ff
        /*064c*/ 	.word	0x00000158
        /*0650*/ 	.short	0x0100
        /*0652*/ 	.byte	0x05
	.zero		1


	//   ....[87]....
        /*0654*/ 	.word	0x00000b40
        /*0658*/ 	.word	0x000000ff
        /*065c*/ 	.word	0x000002d8
        /*0660*/ 	.short	0x0100
        /*0662*/ 	.byte	0x05
	.zero		1


	//   ....[88]....
        /*0664*/ 	.word	0x00000b50
        /*0668*/ 	.word	0x000000ff
        /*066c*/ 	.word	0x00000160
        /*0670*/ 	.short	0x0100
        /*0672*/ 	.byte	0x05
	.zero		1


	//   ....[89]....
        /*0674*/ 	.word	0x00000b60
        /*0678*/ 	.word	0x000000ff
        /*067c*/ 	.word	0x000002e0
        /*0680*/ 	.short	0x0100
        /*0682*/ 	.byte	0x05
	.zero		1


	//   ....[90]....
        /*0684*/ 	.word	0x00000b70
        /*0688*/ 	.word	0x000000ff
        /*068c*/ 	.word	0x00000168
        /*0690*/ 	.short	0x0100
        /*0692*/ 	.byte	0x05
	.zero		1


	//   ....[91]....
        /*0694*/ 	.word	0x00000b80
        /*0698*/ 	.word	0x000000ff
        /*069c*/ 	.word	0x000002e8
        /*06a0*/ 	.short	0x0100
        /*06a2*/ 	.byte	0x05
	.zero		1


	//   ....[92]....
        /*06a4*/ 	.word	0x00000b90
        /*06a8*/ 	.word	0x000000ff
        /*06ac*/ 	.word	0x00000170
        /*06b0*/ 	.short	0x0100
        /*06b2*/ 	.byte	0x05
	.zero		1


	//   ....[93]....
        /*06b4*/ 	.word	0x00000ba0
        /*06b8*/ 	.word	0x000000ff
        /*06bc*/ 	.word	0x000002f0
        /*06c0*/ 	.short	0x0100
        /*06c2*/ 	.byte	0x05
	.zero		1


	//   ....[94]....
        /*06c4*/ 	.word	0x00000bb0
        /*06c8*/ 	.word	0x000000ff
        /*06cc*/ 	.word	0x00000178
        /*06d0*/ 	.short	0x0100
        /*06d2*/ 	.byte	0x05
	.zero		1


	//   ....[95]....
        /*06d4*/ 	.word	0x00000bc0
        /*06d8*/ 	.word	0x000000ff
        /*06dc*/ 	.word	0x000002f8
        /*06e0*/ 	.short	0x0100
        /*06e2*/ 	.byte	0x05
	.zero		1


	//   ....[96]....
        /*06e4*/ 	.word	0x00000d00
        /*06e8*/ 	.word	0x000000ff
        /*06ec*/ 	.word	0x00000300
        /*06f0*/ 	.short	0x0100
        /*06f2*/ 	.byte	0x07
	.zero		1


	//   ....[97]....
        /*06f4*/ 	.word	0x00000d10
        /*06f8*/ 	.word	0x000000ff
        /*06fc*/ 	.word	0x00000310
        /*0700*/ 	.short	0x0100
        /*0702*/ 	.byte	0x07
	.zero		1


	//   ....[98]....
        /*0704*/ 	.word	0x00000d20
        /*0708*/ 	.word	0x000000ff
        /*070c*/ 	.word	0x00000308
        /*0710*/ 	.short	0x0100
        /*0712*/ 	.byte	0x07
	.zero		1


	//   ....[99]....
        /*0714*/ 	.word	0x00000d30
        /*0718*/ 	.word	0x000000ff
        /*071c*/ 	.word	0x00000318
        /*0720*/ 	.short	0x0100
        /*0722*/ 	.byte	0x07
	.zero		1


	//   ....[100]....
        /*0724*/ 	.word	0x00000e20
        /*0728*/ 	.word	0x000000ff
        /*072c*/ 	.word	0x00000320
        /*0730*/ 	.short	0x0100
        /*0732*/ 	.byte	0x05
	.zero		1


	//   ....[101]....
        /*0734*/ 	.word	0x00000e30
        /*0738*/ 	.word	0x000000ff
        /*073c*/ 	.word	0x00000328
        /*0740*/ 	.short	0x0100
        /*0742*/ 	.byte	0x05
	.zero		1


	//   ....[102]....
        /*0744*/ 	.word	0x00000f70
        /*0748*/ 	.word	0x000000ff
        /*074c*/ 	.word	0x00000330
        /*0750*/ 	.short	0x0100
        /*0752*/ 	.byte	0x05
	.zero		1


	//   ....[103]....
        /*0754*/ 	.word	0x00000f80
        /*0758*/ 	.word	0x000000ff
        /*075c*/ 	.word	0x00000340
        /*0760*/ 	.short	0x0100
        /*0762*/ 	.byte	0x05
	.zero		1


	//   ....[104]....
        /*0764*/ 	.word	0x00000f90
        /*0768*/ 	.word	0x000000ff
        /*076c*/ 	.word	0x00000338
        /*0770*/ 	.short	0x0100
        /*0772*/ 	.byte	0x05
	.zero		1


	//   ....[105]....
        /*0774*/ 	.word	0x00000fa0
        /*0778*/ 	.word	0x000000ff
        /*077c*/ 	.word	0x00000348
        /*0780*/ 	.short	0x0100
        /*0782*/ 	.byte	0x05
	.zero		1


	//   ....[106]....
        /*0784*/ 	.word	0x000010d0
        /*0788*/ 	.word	0x000000ff
        /*078c*/ 	.word	0x00000350
        /*0790*/ 	.short	0x0100
        /*0792*/ 	.byte	0x07
	.zero		1


	//   ....[107]....
        /*0794*/ 	.word	0x000010e0
        /*0798*/ 	.word	0x000000ff
        /*079c*/ 	.word	0x00000370
        /*07a0*/ 	.short	0x0100
        /*07a2*/ 	.byte	0x07
	.zero		1


	//   ....[108]....
        /*07a4*/ 	.word	0x000010f0
        /*07a8*/ 	.word	0x000000ff
        /*07ac*/ 	.word	0x00000358
        /*07b0*/ 	.short	0x0100
        /*07b2*/ 	.byte	0x07
	.zero		1


	//   ....[109]....
        /*07b4*/ 	.word	0x00001100
        /*07b8*/ 	.word	0x000000ff
        /*07bc*/ 	.word	0x00000378
        /*07c0*/ 	.short	0x0100
        /*07c2*/ 	.byte	0x07
	.zero		1


	//   ....[110]....
        /*07c4*/ 	.word	0x00001110
        /*07c8*/ 	.word	0x000000ff
        /*07cc*/ 	.word	0x00000360
        /*07d0*/ 	.short	0x0100
        /*07d2*/ 	.byte	0x07
	.zero		1


	//   ....[111]....
        /*07d4*/ 	.word	0x00001120
        /*07d8*/ 	.word	0x000000ff
        /*07dc*/ 	.word	0x00000380
        /*07e0*/ 	.short	0x0100
        /*07e2*/ 	.byte	0x07
	.zero		1


	//   ....[112]....
        /*07e4*/ 	.word	0x00001130
        /*07e8*/ 	.word	0x000000ff
        /*07ec*/ 	.word	0x00000368
        /*07f0*/ 	.short	0x0100
        /*07f2*/ 	.byte	0x07
	.zero		1


	//   ....[113]....
        /*07f4*/ 	.word	0x00001140
        /*07f8*/ 	.word	0x000000ff
        /*07fc*/ 	.word	0x00000388
        /*0800*/ 	.short	0x0100
        /*0802*/ 	.byte	0x07
	.zero		1


	//   ....[114]....
        /*0804*/ 	.word	0x00001230
        /*0808*/ 	.word	0x000000ff
        /*080c*/ 	.word	0x00000390
        /*0810*/ 	.short	0x0100
        /*0812*/ 	.byte	0x05
	.zero		1


	//   ....[115]....
        /*0814*/ 	.word	0x00001240
        /*0818*/ 	.word	0x000000ff
        /*081c*/ 	.word	0x000003a0
        /*0820*/ 	.short	0x0100
        /*0822*/ 	.byte	0x05
	.zero		1


	//   ....[116]....
        /*0824*/ 	.word	0x00001250
        /*0828*/ 	.word	0x000000ff
        /*082c*/ 	.word	0x00000398
        /*0830*/ 	.short	0x0100
        /*0832*/ 	.byte	0x05
	.zero		1


	//   ....[117]....
        /*0834*/ 	.word	0x00001260
        /*0838*/ 	.word	0x000000ff
        /*083c*/ 	.word	0x000003a8
        /*0840*/ 	.short	0x0100
        /*0842*/ 	.byte	0x05
	.zero		1


	//   ....[118]....
        /*0844*/ 	.word	0x00001b40
        /*0848*/ 	.word	0x00000003
        /*084c*/ 	.word	0x000003a0
        /*0850*/ 	.short	0x010a
        /*0852*/ 	.byte	0xff
	.zero		1


	//   ....[119]....
        /*0854*/ 	.word	0x00001b70
        /*0858*/ 	.word	0x00000003
        /*085c*/ 	.word	0x00000390
        /*0860*/ 	.short	0x0101
        /*0862*/ 	.byte	0xff
	.zero		1


	//   ....[120]....
        /*0864*/ 	.word	0x00001c40
        /*0868*/ 	.word	0x000000ff
        /*086c*/ 	.word	0x00000180
        /*0870*/ 	.short	0x010a
        /*0872*/ 	.byte	0x08
	.zero		1


	//   ....[121]....
        /*0874*/ 	.word	0x00001ce0
        /*0878*/ 	.word	0x000000ff
        /*087c*/ 	.word	0x00000180
        /*0880*/ 	.short	0x010a
        /*0882*/ 	.byte	0x21
	.zero		1


	//   ....[122]....
        /*0884*/ 	.word	0x00001e30
        /*0888*/ 	.word	0x000000ff
        /*088c*/ 	.word	0x00000180
        /*0890*/ 	.short	0x010a
        /*0892*/ 	.byte	0x08
	.zero		1


	//   ....[123]....
        /*0894*/ 	.word	0x00001f40
        /*0898*/ 	.word	0x000000ff
        /*089c*/ 	.word	0x00000328
        /*08a0*/ 	.short	0x0101
        /*08a2*/ 	.byte	0x04
	.zero		1


	//   ....[124]....
        /*08a4*/ 	.word	0x00001f60
        /*08a8*/ 	.word	0x000000ff
        /*08ac*/ 	.word	0x00000180
        /*08b0*/ 	.short	0x010a
        /*08b2*/ 	.byte	0x08
	.zero		1


	//   ....[125]....
        /*08b4*/ 	.word	0x00001fe0
        /*08b8*/ 	.word	0x000000ff
        /*08bc*/ 	.word	0x00000180
        /*08c0*/ 	.short	0x010a
        /*08c2*/ 	.byte	0x11
	.zero		1


	//   ....[126]....
        /*08c4*/ 	.word	0x00002130
        /*08c8*/ 	.word	0x000000ff
        /*08cc*/ 	.word	0x00000180
        /*08d0*/ 	.short	0x010a
        /*08d2*/ 	.byte	0x08
	.zero		1


	//   ....[127]....
        /*08d4*/ 	.word	0x00002270
        /*08d8*/ 	.word	0x00000002
        /*08dc*/ 	.word	0x00000330
        /*08e0*/ 	.short	0x010a
        /*08e2*/ 	.byte	0xff
	.zero		1


	//   ....[128]....
        /*08e4*/ 	.word	0x00002330
        /*08e8*/ 	.word	0x00000002
        /*08ec*/ 	.word	0x00000000
        /*08f0*/ 	.short	0x0101
        /*08f2*/ 	.byte	0xff
	.zero		1


	//   ....[129]....
        /*08f4*/ 	.word	0x00002890
        /*08f8*/ 	.word	0x000000ff
        /*08fc*/ 	.word	0x00000000
        /*0900*/ 	.short	0x010a
        /*0902*/ 	.byte	0x05
	.zero		1


	//   ....[130]....
        /*0904*/ 	.word	0x00002920
        /*0908*/ 	.word	0x000000ff
        /*090c*/ 	.word	0x00000000
        /*0910*/ 	.short	0x010a
        /*0912*/ 	.byte	0x05
	.zero		1


	//   ....[131]....
        /*0914*/ 	.word	0x000029b0
        /*0918*/ 	.word	0x000000ff
        /*091c*/ 	.word	0x00000000
        /*0920*/ 	.short	0x010a
        /*0922*/ 	.byte	0x05
	.zero		1


	//   ....[132]....
        /*0924*/ 	.word	0x00002a40
        /*0928*/ 	.word	0x000000ff
        /*092c*/ 	.word	0x00000000
        /*0930*/ 	.short	0x010a
        /*0932*/ 	.byte	0x05
	.zero		1


	//   ....[133]....
        /*0934*/ 	.word	0x00002ad0
        /*0938*/ 	.word	0x000000ff
        /*093c*/ 	.word	0x00000000
        /*0940*/ 	.short	0x010a
        /*0942*/ 	.byte	0x05
	.zero		1


	//   ....[134]....
        /*0944*/ 	.word	0x00002b60
        /*0948*/ 	.word	0x000000ff
        /*094c*/ 	.word	0x00000000
        /*0950*/ 	.short	0x010a
        /*0952*/ 	.byte	0x05
	.zero		1


	//   ....[135]....
        /*0954*/ 	.word	0x00002bf0
        /*0958*/ 	.word	0x000000ff
        /*095c*/ 	.word	0x00000000
        /*0960*/ 	.short	0x010a
        /*0962*/ 	.byte	0x05
	.zero		1


	//   ....[136]....
        /*0964*/ 	.word	0x00002c80
        /*0968*/ 	.word	0x000000ff
        /*096c*/ 	.word	0x00000000
        /*0970*/ 	.short	0x010a
        /*0972*/ 	.byte	0x05
	.zero		1


	//   ....[137]....
        /*0974*/ 	.word	0x00002d10
        /*0978*/ 	.word	0x000000ff
        /*097c*/ 	.word	0x00000000
        /*0980*/ 	.short	0x010a
        /*0982*/ 	.byte	0x05
	.zero		1


	//   ....[138]....
        /*0984*/ 	.word	0x00002da0
        /*0988*/ 	.word	0x000000ff
        /*098c*/ 	.word	0x00000000
        /*0990*/ 	.short	0x010a
        /*0992*/ 	.byte	0x05
	.zero		1


	//   ....[139]....
        /*0994*/ 	.word	0x00002e30
        /*0998*/ 	.word	0x000000ff
        /*099c*/ 	.word	0x00000000
        /*09a0*/ 	.short	0x010a
        /*09a2*/ 	.byte	0x05
	.zero		1


	//   ....[140]....
        /*09a4*/ 	.word	0x00002ec0
        /*09a8*/ 	.word	0x000000ff
        /*09ac*/ 	.word	0x00000000
        /*09b0*/ 	.short	0x010a
        /*09b2*/ 	.byte	0x05
	.zero		1


	//   ....[141]....
        /*09b4*/ 	.word	0x00002f50
        /*09b8*/ 	.word	0x000000ff
        /*09bc*/ 	.word	0x00000000
        /*09c0*/ 	.short	0x010a
        /*09c2*/ 	.byte	0x05
	.zero		1


	//   ....[142]....
        /*09c4*/ 	.word	0x00002fe0
        /*09c8*/ 	.word	0x000000ff
        /*09cc*/ 	.word	0x00000000
        /*09d0*/ 	.short	0x010a
        /*09d2*/ 	.byte	0x05
	.zero		1


	//   ....[143]....
        /*09d4*/ 	.word	0x00003070
        /*09d8*/ 	.word	0x000000ff
        /*09dc*/ 	.word	0x00000000
        /*09e0*/ 	.short	0x010a
        /*09e2*/ 	.byte	0x05
	.zero		1


	//   ....[144]....
        /*09e4*/ 	.word	0x00003100
        /*09e8*/ 	.word	0x000000ff
        /*09ec*/ 	.word	0x00000000
        /*09f0*/ 	.short	0x010a
        /*09f2*/ 	.byte	0x05
	.zero		1


	//   ....[145]....
        /*09f4*/ 	.word	0x00003190
        /*09f8*/ 	.word	0x000000ff
        /*09fc*/ 	.word	0x00000000
        /*0a00*/ 	.short	0x010a
        /*0a02*/ 	.byte	0x05
	.zero		1


	//   ....[146]....
        /*0a04*/ 	.word	0x00003220
        /*0a08*/ 	.word	0x000000ff
        /*0a0c*/ 	.word	0x00000000
        /*0a10*/ 	.short	0x010a
        /*0a12*/ 	.byte	0x05
	.zero		1


	//   ....[147]....
        /*0a14*/ 	.word	0x000032b0
        /*0a18*/ 	.word	0x000000ff
        /*0a1c*/ 	.word	0x00000000
        /*0a20*/ 	.short	0x010a
        /*0a22*/ 	.byte	0x05
	.zero		1


	//   ....[148]....
        /*0a24*/ 	.word	0x00003340
        /*0a28*/ 	.word	0x000000ff
        /*0a2c*/ 	.word	0x00000000
        /*0a30*/ 	.short	0x010a
        /*0a32*/ 	.byte	0x05
	.zero		1


	//   ....[149]....
        /*0a34*/ 	.word	0x000033d0
        /*0a38*/ 	.word	0x000000ff
        /*0a3c*/ 	.word	0x00000000
        /*0a40*/ 	.short	0x010a
        /*0a42*/ 	.byte	0x05
	.zero		1


	//   ....[150]....
        /*0a44*/ 	.word	0x00003460
        /*0a48*/ 	.word	0x000000ff
        /*0a4c*/ 	.word	0x00000000
        /*0a50*/ 	.short	0x010a
        /*0a52*/ 	.byte	0x05
	.zero		1


	//   ....[151]....
        /*0a54*/ 	.word	0x000034f0
        /*0a58*/ 	.word	0x000000ff
        /*0a5c*/ 	.word	0x00000000
        /*0a60*/ 	.short	0x010a
        /*0a62*/ 	.byte	0x05
	.zero		1


	//   ....[152]....
        /*0a64*/ 	.word	0x00003580
        /*0a68*/ 	.word	0x000000ff
        /*0a6c*/ 	.word	0x00000000
        /*0a70*/ 	.short	0x010a
        /*0a72*/ 	.byte	0x05
	.zero		1


	//   ....[153]....
        /*0a74*/ 	.word	0x00003610
        /*0a78*/ 	.word	0x000000ff
        /*0a7c*/ 	.word	0x00000000
        /*0a80*/ 	.short	0x010a
        /*0a82*/ 	.byte	0x05
	.zero		1


	//   ....[154]....
        /*0a84*/ 	.word	0x000036a0
        /*0a88*/ 	.word	0x000000ff
        /*0a8c*/ 	.word	0x00000000
        /*0a90*/ 	.short	0x010a
        /*0a92*/ 	.byte	0x05
	.zero		1


	//   ....[155]....
        /*0a94*/ 	.word	0x00003730
        /*0a98*/ 	.word	0x000000ff
        /*0a9c*/ 	.word	0x00000000
        /*0aa0*/ 	.short	0x010a
        /*0aa2*/ 	.byte	0x05
	.zero		1


	//   ....[156]....
        /*0aa4*/ 	.word	0x000037c0
        /*0aa8*/ 	.word	0x000000ff
        /*0aac*/ 	.word	0x00000000
        /*0ab0*/ 	.short	0x010a
        /*0ab2*/ 	.byte	0x05
	.zero		1


	//   ....[157]....
        /*0ab4*/ 	.word	0x00003850
        /*0ab8*/ 	.word	0x000000ff
        /*0abc*/ 	.word	0x00000000
        /*0ac0*/ 	.short	0x010a
        /*0ac2*/ 	.byte	0x05
	.zero		1


	//   ....[158]....
        /*0ac4*/ 	.word	0x000038e0
        /*0ac8*/ 	.word	0x000000ff
        /*0acc*/ 	.word	0x00000000
        /*0ad0*/ 	.short	0x010a
        /*0ad2*/ 	.byte	0x05
	.zero		1


	//   ....[159]....
        /*0ad4*/ 	.word	0x00003970
        /*0ad8*/ 	.word	0x000000ff
        /*0adc*/ 	.word	0x00000000
        /*0ae0*/ 	.short	0x010a
        /*0ae2*/ 	.byte	0x05
	.zero		1


	//   ....[160]....
        /*0ae4*/ 	.word	0x00003a00
        /*0ae8*/ 	.word	0x000000ff
        /*0aec*/ 	.word	0x00000000
        /*0af0*/ 	.short	0x010a
        /*0af2*/ 	.byte	0x05
	.zero		1


	//   ....[161]....
        /*0af4*/ 	.word	0x00003a90
        /*0af8*/ 	.word	0x000000ff
        /*0afc*/ 	.word	0x00000000
        /*0b00*/ 	.short	0x010a
        /*0b02*/ 	.byte	0x05
	.zero		1


	//   ....[162]....
        /*0b04*/ 	.word	0x00003b20
        /*0b08*/ 	.word	0x000000ff
        /*0b0c*/ 	.word	0x00000000
        /*0b10*/ 	.short	0x010a
        /*0b12*/ 	.byte	0x05
	.zero		1


	//   ....[163]....
        /*0b14*/ 	.word	0x00003bb0
        /*0b18*/ 	.word	0x000000ff
        /*0b1c*/ 	.word	0x00000000
        /*0b20*/ 	.short	0x010a
        /*0b22*/ 	.byte	0x05
	.zero		1


	//   ....[164]....
        /*0b24*/ 	.word	0x00003c40
        /*0b28*/ 	.word	0x000000ff
        /*0b2c*/ 	.word	0x00000000
        /*0b30*/ 	.short	0x010a
        /*0b32*/ 	.byte	0x05
	.zero		1


	//   ....[165]....
        /*0b34*/ 	.word	0x00003cd0
        /*0b38*/ 	.word	0x000000ff
        /*0b3c*/ 	.word	0x00000000
        /*0b40*/ 	.short	0x010a
        /*0b42*/ 	.byte	0x05
	.zero		1


	//   ....[166]....
        /*0b44*/ 	.word	0x00003d60
        /*0b48*/ 	.word	0x000000ff
        /*0b4c*/ 	.word	0x00000000
        /*0b50*/ 	.short	0x010a
        /*0b52*/ 	.byte	0x05
	.zero		1


	//   ....[167]....
        /*0b54*/ 	.word	0x00003df0
        /*0b58*/ 	.word	0x000000ff
        /*0b5c*/ 	.word	0x00000000
        /*0b60*/ 	.short	0x010a
        /*0b62*/ 	.byte	0x05
	.zero		1


	//   ....[168]....
        /*0b64*/ 	.word	0x00003e80
        /*0b68*/ 	.word	0x000000ff
        /*0b6c*/ 	.word	0x00000000
        /*0b70*/ 	.short	0x010a
        /*0b72*/ 	.byte	0x05
	.zero		1


	//   ....[169]....
        /*0b74*/ 	.word	0x00003f10
        /*0b78*/ 	.word	0x000000ff
        /*0b7c*/ 	.word	0x00000000
        /*0b80*/ 	.short	0x010a
        /*0b82*/ 	.byte	0x05
	.zero		1


	//   ....[170]....
        /*0b84*/ 	.word	0x00003fa0
        /*0b88*/ 	.word	0x000000ff
        /*0b8c*/ 	.word	0x00000000
        /*0b90*/ 	.short	0x010a
        /*0b92*/ 	.byte	0x05
	.zero		1


	//   ....[171]....
        /*0b94*/ 	.word	0x00004030
        /*0b98*/ 	.word	0x000000ff
        /*0b9c*/ 	.word	0x00000000
        /*0ba0*/ 	.short	0x010a
        /*0ba2*/ 	.byte	0x05
	.zero		1


	//   ....[172]....
        /*0ba4*/ 	.word	0x000040c0
        /*0ba8*/ 	.word	0x000000ff
        /*0bac*/ 	.word	0x00000000
        /*0bb0*/ 	.short	0x010a
        /*0bb2*/ 	.byte	0x05
	.zero		1


	//   ....[173]....
        /*0bb4*/ 	.word	0x00004150
        /*0bb8*/ 	.word	0x000000ff
        /*0bbc*/ 	.word	0x00000000
        /*0bc0*/ 	.short	0x010a
        /*0bc2*/ 	.byte	0x05
	.zero		1


	//   ....[174]....
        /*0bc4*/ 	.word	0x000041e0
        /*0bc8*/ 	.word	0x000000ff
        /*0bcc*/ 	.word	0x00000000
        /*0bd0*/ 	.short	0x010a
        /*0bd2*/ 	.byte	0x05
	.zero		1


	//   ....[175]....
        /*0bd4*/ 	.word	0x00004270
        /*0bd8*/ 	.word	0x000000ff
        /*0bdc*/ 	.word	0x00000000
        /*0be0*/ 	.short	0x010a
        /*0be2*/ 	.byte	0x05
	.zero		1


	//   ....[176]....
        /*0be4*/ 	.word	0x00004310
        /*0be8*/ 	.word	0x00000000
        /*0bec*/ 	.word	0x00000000
        /*0bf0*/ 	.short	0x010a
        /*0bf2*/ 	.byte	0xff
	.zero		1


	//   ....[177]....
        /*0bf4*/ 	.word	0x00004430
        /*0bf8*/ 	.word	0x00000000
        /*0bfc*/ 	.word	0x00000390
        /*0c00*/ 	.short	0x010a
        /*0c02*/ 	.byte	0xff
	.zero		1


	//   ....[178]....
        /*0c04*/ 	.word	0x00004490
        /*0c08*/ 	.word	0x00000004
        /*0c0c*/ 	.word	0x00000000
        /*0c10*/ 	.short	0x0101
        /*0c12*/ 	.byte	0xff
	.zero		1


	//   ....[179]....
        /*0c14*/ 	.word	0x000044b0
        /*0c18*/ 	.word	0x000000ff
        /*0c1c*/ 	.word	0x00000340
        /*0c20*/ 	.short	0x010a
        /*0c22*/ 	.byte	0x05
	.zero		1


	//   ....[180]....
        /*0c24*/ 	.word	0x000045d0
        /*0c28*/ 	.word	0x00000000
        /*0c2c*/ 	.word	0x00000330
        /*0c30*/ 	.short	0x010a
        /*0c32*/ 	.byte	0xff
	.zero		1


	//   ....[181]....
        /*0c34*/ 	.word	0x000046e0
        /*0c38*/ 	.word	0x00000000
        /*0c3c*/ 	.word	0x00000000
        /*0c40*/ 	.short	0x0101
        /*0c42*/ 	.byte	0xff
	.zero		1


	//   ....[182]....
        /*0c44*/ 	.word	0x00004770
        /*0c48*/ 	.word	0x000000ff
        /*0c4c*/ 	.word	0x00000340
        /*0c50*/ 	.short	0x0106
        /*0c52*/ 	.byte	0x05
	.zero		1


	//   ....[183]....
        /*0c54*/ 	.word	0x00004790
        /*0c58*/ 	.word	0x000000ff
        /*0c5c*/ 	.word	0x00000340
        /*0c60*/ 	.short	0x010a
        /*0c62*/ 	.byte	0x05
	.zero		1


	//   ....[184]....
        /*0c64*/ 	.word	0x00004820
        /*0c68*/ 	.word	0x000000ff
        /*0c6c*/ 	.word	0x00000340
        /*0c70*/ 	.short	0x0106
        /*0c72*/ 	.byte	0x04
	.zero		1


	//   ....[185]....
        /*0c74*/ 	.word	0x00004860
        /*0c78*/ 	.word	0x00000000
        /*0c7c*/ 	.word	0x00000340
        /*0c80*/ 	.short	0x010a
        /*0c82*/ 	.byte	0xff
	.zero		1


	//   ....[186]....
        /*0c84*/ 	.word	0x00004d40
        /*0c88*/ 	.word	0x00000000
        /*0c8c*/ 	.word	0x00000330
        /*0c90*/ 	.short	0x010a
        /*0c92*/ 	.byte	0xff
	.zero		1


	//   ....[187]....
        /*0c94*/ 	.word	0x00004e40
        /*0c98*/ 	.word	0x00000003
        /*0c9c*/ 	.word	0x00000000
        /*0ca0*/ 	.short	0x0101
        /*0ca2*/ 	.byte	0xff
	.zero		1


	//   ....[188]....
        /*0ca4*/ 	.word	0x00004e50
        /*0ca8*/ 	.word	0x000000ff
        /*0cac*/ 	.word	0x00000000
        /*0cb0*/ 	.short	0x010a
        /*0cb2*/ 	.byte	0x04
	.zero		1


	//   ....[189]....
        /*0cb4*/ 	.word	0x00004e70
        /*0cb8*/ 	.word	0x000000ff
        /*0cbc*/ 	.word	0x00000370
        /*0cc0*/ 	.short	0x010a
        /*0cc2*/ 	.byte	0x09
	.zero		1


	//   ....[190]....
        /*0cc4*/ 	.word	0x00004f50
        /*0cc8*/ 	.word	0x000000ff
        /*0ccc*/ 	.word	0x00000000
        /*0cd0*/ 	.short	0x010a
        /*0cd2*/ 	.byte	0x07
	.zero		1


	//   ....[191]....
        /*0cd4*/ 	.word	0x00005080
        /*0cd8*/ 	.word	0x000000ff
        /*0cdc*/ 	.word	0x00000000
        /*0ce0*/ 	.short	0x010a
        /*0ce2*/ 	.byte	0x04
	.zero		1


	//   ....[192]....
        /*0ce4*/ 	.word	0x00005230
        /*0ce8*/ 	.word	0x000000ff
        /*0cec*/ 	.word	0x00000000
        /*0cf0*/ 	.short	0x010a
        /*0cf2*/ 	.byte	0x05
	.zero		1


	//   ....[193]....
        /*0cf4*/ 	.word	0x000052c0
        /*0cf8*/ 	.word	0x000000ff
        /*0cfc*/ 	.word	0x00000000
        /*0d00*/ 	.short	0x010a
        /*0d02*/ 	.byte	0x05
	.zero		1


	//   ....[194]....
        /*0d04*/ 	.word	0x00005350
        /*0d08*/ 	.word	0x000000ff
        /*0d0c*/ 	.word	0x00000000
        /*0d10*/ 	.short	0x010a
        /*0d12*/ 	.byte	0x05
	.zero		1


	//   ....[195]....
        /*0d14*/ 	.word	0x000053e0
        /*0d18*/ 	.word	0x000000ff
        /*0d1c*/ 	.word	0x00000000
        /*0d20*/ 	.short	0x010a
        /*0d22*/ 	.byte	0x07
	.zero		1


	//   ....[196]....
        /*0d24*/ 	.word	0x00005810
        /*0d28*/ 	.word	0x00000000
        /*0d2c*/ 	.word	0x00000330
        /*0d30*/ 	.short	0x010a
        /*0d32*/ 	.byte	0xff
	.zero		1


	//   ....[197]....
        /*0d34*/ 	.word	0x000058f0
        /*0d38*/ 	.word	0x00000000
        /*0d3c*/ 	.word	0x00000000
        /*0d40*/ 	.short	0x0101
        /*0d42*/ 	.byte	0xff
	.zero		1


	//   ....[198]....
        /*0d44*/ 	.word	0x00005c10
        /*0d48*/ 	.word	0x000000ff
        /*0d4c*/ 	.word	0x00000328
        /*0d50*/ 	.short	0x010a
        /*0d52*/ 	.byte	0x07
	.zero		1


	//   ....[199]....
        /*0d54*/ 	.word	0x00005df0
        /*0d58*/ 	.word	0x000000ff
        /*0d5c*/ 	.word	0x00000310
        /*0d60*/ 	.short	0x010a
        /*0d62*/ 	.byte	0x0d
	.zero		1


	//   ....[200]....
        /*0d64*/ 	.word	0x00006100
        /*0d68*/ 	.word	0x000000ff
        /*0d6c*/ 	.word	0x00000300
        /*0d70*/ 	.short	0x010b
        /*0d72*/ 	.byte	0x0d
	.zero		1


	//   ....[201]....
        /*0d74*/ 	.word	0x00006160
        /*0d78*/ 	.word	0x000000ff
        /*0d7c*/ 	.word	0x00000000
        /*0d80*/ 	.short	0x0101
        /*0d82*/ 	.byte	0x0e
	.zero		1


	//   ....[202]....
        /*0d84*/ 	.word	0x000061b0
        /*0d88*/ 	.word	0x000000ff
        /*0d8c*/ 	.word	0x00000000
        /*0d90*/ 	.short	0x010a
        /*0d92*/ 	.byte	0x04
	.zero		1


	//   ....[203]....
        /*0d94*/ 	.word	0x00006250
        /*0d98*/ 	.word	0x00000000
        /*0d9c*/ 	.word	0x00000000
        /*0da0*/ 	.short	0x010a
        /*0da2*/ 	.byte	0xff
	.zero		1


	//   ....[204]....
        /*0da4*/ 	.word	0x00006550
        /*0da8*/ 	.word	0x00000000
        /*0dac*/ 	.word	0x00000330
        /*0db0*/ 	.short	0x010a
        /*0db2*/ 	.byte	0xff
	.zero		1


	//   ....[205]....
        /*0db4*/ 	.word	0x00006660
        /*0db8*/ 	.word	0x00000000
        /*0dbc*/ 	.word	0x00000000
        /*0dc0*/ 	.short	0x0101
        /*0dc2*/ 	.byte	0xff
	.zero		1


	//   ....[206]....
        /*0dc4*/ 	.word	0x00006fc0
        /*0dc8*/ 	.word	0x00000003
        /*0dcc*/ 	.word	0x00000300
        /*0dd0*/ 	.short	0x010a
        /*0dd2*/ 	.byte	0xff
	.zero		1


	//   ....[207]....
        /*0dd4*/ 	.word	0x00006fd0
        /*0dd8*/ 	.word	0x00000041
        /*0ddc*/ 	.word	0x00000350
        /*0de0*/ 	.short	0x010a
        /*0de2*/ 	.byte	0xff
	.zero		1


	//   ....[208]....
        /*0de4*/ 	.word	0x00007180
        /*0de8*/ 	.word	0x00000003
        /*0dec*/ 	.word	0x00000300
        /*0df0*/ 	.short	0x010a
        /*0df2*/ 	.byte	0xff
	.zero		1


	//   ....[209]....
        /*0df4*/ 	.word	0x00007220
        /*0df8*/ 	.word	0x00000041
        /*0dfc*/ 	.word	0x00000350
        /*0e00*/ 	.short	0x010a
        /*0e02*/ 	.byte	0xff
	.zero		1


	//   ....[210]....
        /*0e04*/ 	.word	0x000074d0
        /*0e08*/ 	.word	0x000000ff
        /*0e0c*/ 	.word	0x00000000
        /*0e10*/ 	.short	0x0101
        /*0e12*/ 	.byte	0x05
	.zero		1


	//   ....[211]....
        /*0e14*/ 	.word	0x00007a10
        /*0e18*/ 	.word	0x00000002
        /*0e1c*/ 	.word	0x00000000
        /*0e20*/ 	.short	0x0101
        /*0e22*/ 	.byte	0xff
	.zero		1


	//   ....[212]....
        /*0e24*/ 	.word	0x00007cb0
        /*0e28*/ 	.word	0x00000003
        /*0e2c*/ 	.word	0x000003a0
        /*0e30*/ 	.short	0x010a
        /*0e32*/ 	.byte	0xff
	.zero		1


	//   ....[213]....
        /*0e34*/ 	.word	0x00007d10
        /*0e38*/ 	.word	0x00000002
        /*0e3c*/ 	.word	0x00000180
        /*0e40*/ 	.short	0x010a
        /*0e42*/ 	.byte	0xff
	.zero		1


	//   ....[214]....
        /*0e44*/ 	.word	0x00007d70
        /*0e48*/ 	.word	0x00000002
        /*0e4c*/ 	.word	0x00000180
        /*0e50*/ 	.short	0x010a
        /*0e52*/ 	.byte	0xff
	.zero		1


	//   ....[215]....
        /*0e54*/ 	.word	0x00007dc0
        /*0e58*/ 	.word	0x00000002
        /*0e5c*/ 	.word	0x00000330
        /*0e60*/ 	.short	0x010a
        /*0e62*/ 	.byte	0xff
	.zero		1


	//   ....[216]....
        /*0e64*/ 	.word	0x00007e20
        /*0e68*/ 	.word	0x00000000
        /*0e6c*/ 	.word	0x00000000
        /*0e70*/ 	.short	0x010a
        /*0e72*/ 	.byte	0xff
	.zero		1


	//   ....[217]....
        /*0e74*/ 	.word	0x00007e80
        /*0e78*/ 	.word	0x00000000
        /*0e7c*/ 	.word	0x00000000
        /*0e80*/ 	.short	0x010a
        /*0e82*/ 	.byte	0xff
	.zero		1


	//   ....[218]....
        /*0e84*/ 	.word	0x00007ee0
        /*0e88*/ 	.word	0x00000000
        /*0e8c*/ 	.word	0x00000000
        /*0e90*/ 	.short	0x010a
        /*0e92*/ 	.byte	0xff
	.zero		1


	//   ....[219]....
        /*0e94*/ 	.word	0x00007f40
        /*0e98*/ 	.word	0x00000000
        /*0e9c*/ 	.word	0x00000000
        /*0ea0*/ 	.short	0x010a
        /*0ea2*/ 	.byte	0xff
	.zero		1


	//   ....[220]....
        /*0ea4*/ 	.word	0x00007fa0
        /*0ea8*/ 	.word	0x00000000
        /*0eac*/ 	.word	0x00000000
        /*0eb0*/ 	.short	0x010a
        /*0eb2*/ 	.byte	0xff
	.zero		1


	//   ....[221]....
        /*0eb4*/ 	.word	0x00008000
        /*0eb8*/ 	.word	0x00000000
        /*0ebc*/ 	.word	0x00000000
        /*0ec0*/ 	.short	0x010a
        /*0ec2*/ 	.byte	0xff
	.zero		1


	//   ....[222]....
        /*0ec4*/ 	.word	0x00008060
        /*0ec8*/ 	.word	0x00000000
        /*0ecc*/ 	.word	0x00000000
        /*0ed0*/ 	.short	0x010a
        /*0ed2*/ 	.byte	0xff
	.zero		1


	//   ....[223]....
        /*0ed4*/ 	.word	0x000080c0
        /*0ed8*/ 	.word	0x00000000
        /*0edc*/ 	.word	0x00000000
        /*0ee0*/ 	.short	0x010a
        /*0ee2*/ 	.byte	0xff
	.zero		1


	//   ....[224]....
        /*0ee4*/ 	.word	0x00008120
        /*0ee8*/ 	.word	0x00000000
        /*0eec*/ 	.word	0x00000000
        /*0ef0*/ 	.short	0x010a
        /*0ef2*/ 	.byte	0xff
	.zero		1


	//   ....[225]....
        /*0ef4*/ 	.word	0x00008180
        /*0ef8*/ 	.word	0x00000000
        /*0efc*/ 	.word	0x00000000
        /*0f00*/ 	.short	0x010a
        /*0f02*/ 	.byte	0xff
	.zero		1


	//   ....[226]....
        /*0f04*/ 	.word	0x000081e0
        /*0f08*/ 	.word	0x00000000
        /*0f0c*/ 	.word	0x00000000
        /*0f10*/ 	.short	0x010a
        /*0f12*/ 	.byte	0xff
	.zero		1


	//   ....[227]....
        /*0f14*/ 	.word	0x00008240
        /*0f18*/ 	.word	0x00000000
        /*0f1c*/ 	.word	0x00000000
        /*0f20*/ 	.short	0x010a
        /*0f22*/ 	.byte	0xff
	.zero		1


	//   ....[228]....
        /*0f24*/ 	.word	0x000082a0
        /*0f28*/ 	.word	0x00000000
        /*0f2c*/ 	.word	0x00000000
        /*0f30*/ 	.short	0x010a
        /*0f32*/ 	.byte	0xff
	.zero		1


	//   ....[229]....
        /*0f34*/ 	.word	0x00008300
        /*0f38*/ 	.word	0x00000000
        /*0f3c*/ 	.word	0x00000000
        /*0f40*/ 	.short	0x010a
        /*0f42*/ 	.byte	0xff
	.zero		1


	//   ....[230]....
        /*0f44*/ 	.word	0x00008360
        /*0f48*/ 	.word	0x00000000
        /*0f4c*/ 	.word	0x00000000
        /*0f50*/ 	.short	0x010a
        /*0f52*/ 	.byte	0xff
	.zero		1


	//   ....[231]....
        /*0f54*/ 	.word	0x000083c0
        /*0f58*/ 	.word	0x00000000
        /*0f5c*/ 	.word	0x00000000
        /*0f60*/ 	.short	0x010a
        /*0f62*/ 	.byte	0xff
	.zero		1


	//   ....[232]....
        /*0f64*/ 	.word	0x00008420
        /*0f68*/ 	.word	0x00000000
        /*0f6c*/ 	.word	0x00000000
        /*0f70*/ 	.short	0x010a
        /*0f72*/ 	.byte	0xff
	.zero		1


	//   ....[233]....
        /*0f74*/ 	.word	0x00008480
        /*0f78*/ 	.word	0x00000000
        /*0f7c*/ 	.word	0x00000000
        /*0f80*/ 	.short	0x010a
        /*0f82*/ 	.byte	0xff
	.zero		1


	//   ....[234]....
        /*0f84*/ 	.word	0x000084e0
        /*0f88*/ 	.word	0x00000000
        /*0f8c*/ 	.word	0x00000000
        /*0f90*/ 	.short	0x010a
        /*0f92*/ 	.byte	0xff
	.zero		1


	//   ....[235]....
        /*0f94*/ 	.word	0x00008540
        /*0f98*/ 	.word	0x00000000
        /*0f9c*/ 	.word	0x00000000
        /*0fa0*/ 	.short	0x010a
        /*0fa2*/ 	.byte	0xff
	.zero		1


	//   ....[236]....
        /*0fa4*/ 	.word	0x000085a0
        /*0fa8*/ 	.word	0x00000000
        /*0fac*/ 	.word	0x00000000
        /*0fb0*/ 	.short	0x010a
        /*0fb2*/ 	.byte	0xff
	.zero		1


	//   ....[237]....
        /*0fb4*/ 	.word	0x00008600
        /*0fb8*/ 	.word	0x00000000
        /*0fbc*/ 	.word	0x00000000
        /*0fc0*/ 	.short	0x010a
        /*0fc2*/ 	.byte	0xff
	.zero		1


	//   ....[238]....
        /*0fc4*/ 	.word	0x00008660
        /*0fc8*/ 	.word	0x00000000
        /*0fcc*/ 	.word	0x00000000
        /*0fd0*/ 	.short	0x010a
        /*0fd2*/ 	.byte	0xff
	.zero		1


	//   ....[239]....
        /*0fd4*/ 	.word	0x000086c0
        /*0fd8*/ 	.word	0x00000000
        /*0fdc*/ 	.word	0x00000000
        /*0fe0*/ 	.short	0x010a
        /*0fe2*/ 	.byte	0xff
	.zero		1


	//   ....[240]....
        /*0fe4*/ 	.word	0x00008720
        /*0fe8*/ 	.word	0x00000000
        /*0fec*/ 	.word	0x00000000
        /*0ff0*/ 	.short	0x010a
        /*0ff2*/ 	.byte	0xff
	.zero		1


	//   ....[241]....
        /*0ff4*/ 	.word	0x00008780
        /*0ff8*/ 	.word	0x00000000
        /*0ffc*/ 	.word	0x00000000
        /*1000*/ 	.short	0x010a
        /*1002*/ 	.byte	0xff
	.zero		1


	//   ....[242]....
        /*1004*/ 	.word	0x000087e0
        /*1008*/ 	.word	0x00000000
        /*100c*/ 	.word	0x00000000
        /*1010*/ 	.short	0x010a
        /*1012*/ 	.byte	0xff
	.zero		1


	//   ....[243]....
        /*1014*/ 	.word	0x00008840
        /*1018*/ 	.word	0x00000000
        /*101c*/ 	.word	0x00000000
        /*1020*/ 	.short	0x010a
        /*1022*/ 	.byte	0xff
	.zero		1


	//   ....[244]....
        /*1024*/ 	.word	0x000088a0
        /*1028*/ 	.word	0x00000000
        /*102c*/ 	.word	0x00000000
        /*1030*/ 	.short	0x010a
        /*1032*/ 	.byte	0xff
	.zero		1


	//   ....[245]....
        /*1034*/ 	.word	0x00008900
        /*1038*/ 	.word	0x00000000
        /*103c*/ 	.word	0x00000000
        /*1040*/ 	.short	0x010a
        /*1042*/ 	.byte	0xff
	.zero		1


	//   ....[246]....
        /*1044*/ 	.word	0x00008960
        /*1048*/ 	.word	0x00000000
        /*104c*/ 	.word	0x00000000
        /*1050*/ 	.short	0x010a
        /*1052*/ 	.byte	0xff
	.zero		1


	//   ....[247]....
        /*1054*/ 	.word	0x000089c0
        /*1058*/ 	.word	0x00000000
        /*105c*/ 	.word	0x00000000
        /*1060*/ 	.short	0x010a
        /*1062*/ 	.byte	0xff
	.zero		1


	//   ....[248]....
        /*1064*/ 	.word	0x00008a20
        /*1068*/ 	.word	0x00000000
        /*106c*/ 	.word	0x00000000
        /*1070*/ 	.short	0x010a
        /*1072*/ 	.byte	0xff
	.zero		1


	//   ....[249]....
        /*1074*/ 	.word	0x00008a80
        /*1078*/ 	.word	0x00000000
        /*107c*/ 	.word	0x00000000
        /*1080*/ 	.short	0x010a
        /*1082*/ 	.byte	0xff
	.zero		1


	//   ....[250]....
        /*1084*/ 	.word	0x00008ae0
        /*1088*/ 	.word	0x00000000
        /*108c*/ 	.word	0x00000000
        /*1090*/ 	.short	0x010a
        /*1092*/ 	.byte	0xff
	.zero		1


	//   ....[251]....
        /*1094*/ 	.word	0x00008b40
        /*1098*/ 	.word	0x00000000
        /*109c*/ 	.word	0x00000000
        /*10a0*/ 	.short	0x010a
        /*10a2*/ 	.byte	0xff
	.zero		1


	//   ....[252]....
        /*10a4*/ 	.word	0x00008ba0
        /*10a8*/ 	.word	0x00000000
        /*10ac*/ 	.word	0x00000000
        /*10b0*/ 	.short	0x010a
        /*10b2*/ 	.byte	0xff
	.zero		1


	//   ....[253]....
        /*10b4*/ 	.word	0x00008c00
        /*10b8*/ 	.word	0x00000000
        /*10bc*/ 	.word	0x00000000
        /*10c0*/ 	.short	0x010a
        /*10c2*/ 	.byte	0xff
	.zero		1


	//   ....[254]....
        /*10c4*/ 	.word	0x00008c60
        /*10c8*/ 	.word	0x00000000
        /*10cc*/ 	.word	0x00000000
        /*10d0*/ 	.short	0x010a
        /*10d2*/ 	.byte	0xff
	.zero		1


	//   ....[255]....
        /*10d4*/ 	.word	0x00008cc0
        /*10d8*/ 	.word	0x00000000
        /*10dc*/ 	.word	0x00000000
        /*10e0*/ 	.short	0x010a
        /*10e2*/ 	.byte	0xff
	.zero		1


	//   ....[0]....
        /*10e4*/ 	.word	0x00008d20
        /*10e8*/ 	.word	0x00000000
        /*10ec*/ 	.word	0x00000000
        /*10f0*/ 	.short	0x010a
        /*10f2*/ 	.byte	0xff
	.zero		1


	//   ....[1]....
        /*10f4*/ 	.word	0x00008d80
        /*10f8*/ 	.word	0x00000000
        /*10fc*/ 	.word	0x00000000
        /*1100*/ 	.short	0x010a
        /*1102*/ 	.byte	0xff
	.zero		1


	//   ....[2]....
        /*1104*/ 	.word	0x00008de0
        /*1108*/ 	.word	0x00000000
        /*110c*/ 	.word	0x00000000
        /*1110*/ 	.short	0x010a
        /*1112*/ 	.byte	0xff
	.zero		1


	//   ....[3]....
        /*1114*/ 	.word	0x00008e40
        /*1118*/ 	.word	0x00000000
        /*111c*/ 	.word	0x00000000
        /*1120*/ 	.short	0x010a
        /*1122*/ 	.byte	0xff
	.zero		1


	//   ....[4]....
        /*1124*/ 	.word	0x00008ea0
        /*1128*/ 	.word	0x00000000
        /*112c*/ 	.word	0x00000000
        /*1130*/ 	.short	0x010a
        /*1132*/ 	.byte	0xff
	.zero		1


	//   ....[5]....
        /*1134*/ 	.word	0x00008f00
        /*1138*/ 	.word	0x00000000
        /*113c*/ 	.word	0x00000000
        /*1140*/ 	.short	0x010a
        /*1142*/ 	.byte	0xff
	.zero		1


	//   ....[6]....
        /*1144*/ 	.word	0x00008f60
        /*1148*/ 	.word	0x00000000
        /*114c*/ 	.word	0x00000000
        /*1150*/ 	.short	0x010a
        /*1152*/ 	.byte	0xff
	.zero		1


	//   ....[7]....
        /*1154*/ 	.word	0x00008fb0
        /*1158*/ 	.word	0x00000000
        /*115c*/ 	.word	0x00000390
        /*1160*/ 	.short	0x010a
        /*1162*/ 	.byte	0xff
	.zero		1


	//   ....[8]....
        /*1164*/ 	.word	0x00009010
        /*1168*/ 	.word	0x00000000
        /*116c*/ 	.word	0x00000340
        /*1170*/ 	.short	0x010a
        /*1172*/ 	.byte	0xff
	.zero		1


	//   ....[9]....
        /*1174*/ 	.word	0x00009060
        /*1178*/ 	.word	0x00000000
        /*117c*/ 	.word	0x00000330
        /*1180*/ 	.short	0x010a
        /*1182*/ 	.byte	0xff
	.zero		1


	//   ....[10]....
        /*1184*/ 	.word	0x000090c0
        /*1188*/ 	.word	0x00000000
        /*118c*/ 	.word	0x00000340
        /*1190*/ 	.short	0x010a
        /*1192*/ 	.byte	0xff
	.zero		1


	//   ....[11]....
        /*1194*/ 	.word	0x00009110
        /*1198*/ 	.word	0x00000000
        /*119c*/ 	.word	0x00000330
        /*11a0*/ 	.short	0x010a
        /*11a2*/ 	.byte	0xff
	.zero		1


	//   ....[12]....
        /*11a4*/ 	.word	0x00009170
        /*11a8*/ 	.word	0x00000003
        /*11ac*/ 	.word	0x00000370
        /*11b0*/ 	.short	0x010a
        /*11b2*/ 	.byte	0xff
	.zero		1


	//   ....[13]....
        /*11b4*/ 	.word	0x000091d0
        /*11b8*/ 	.word	0x00000000
        /*11bc*/ 	.word	0x00000000
        /*11c0*/ 	.short	0x010a
        /*11c2*/ 	.byte	0xff
	.zero		1


	//   ....[14]....
        /*11c4*/ 	.word	0x00009230
        /*11c8*/ 	.word	0x00000000
        /*11cc*/ 	.word	0x00000000
        /*11d0*/ 	.short	0x010a
        /*11d2*/ 	.byte	0xff
	.zero		1


	//   ....[15]....
        /*11d4*/ 	.word	0x00009290
        /*11d8*/ 	.word	0x00000000
        /*11dc*/ 	.word	0x00000000
        /*11e0*/ 	.short	0x010a
        /*11e2*/ 	.byte	0xff
	.zero		1


	//   ....[16]....
        /*11e4*/ 	.word	0x000092f0
        /*11e8*/ 	.word	0x00000000
        /*11ec*/ 	.word	0x00000000
        /*11f0*/ 	.short	0x010a
        /*11f2*/ 	.byte	0xff
	.zero		1


	//   ....[17]....
        /*11f4*/ 	.word	0x00009350
        /*11f8*/ 	.word	0x00000000
        /*11fc*/ 	.word	0x00000000
        /*1200*/ 	.short	0x010a
        /*1202*/ 	.byte	0xff
	.zero		1


	//   ....[18]....
        /*1204*/ 	.word	0x000093a0
        /*1208*/ 	.word	0x00000000
        /*120c*/ 	.word	0x00000330
        /*1210*/ 	.short	0x010a
        /*1212*/ 	.byte	0xff
	.zero		1


	//   ....[19]....
        /*1214*/ 	.word	0x00009400
        /*1218*/ 	.word	0x00000000
        /*121c*/ 	.word	0x00000328
        /*1220*/ 	.short	0x010a
        /*1222*/ 	.byte	0xff
	.zero		1


	//   ....[20]....
        /*1224*/ 	.word	0x00009460
        /*1228*/ 	.word	0x00000003
        /*122c*/ 	.word	0x00000310
        /*1230*/ 	.short	0x010a
        /*1232*/ 	.byte	0xff
	.zero		1


	//   ....[21]....
        /*1234*/ 	.word	0x000094c0
        /*1238*/ 	.word	0x00000000
        /*123c*/ 	.word	0x00000000
        /*1240*/ 	.short	0x010a
        /*1242*/ 	.byte	0xff
	.zero		1


	//   ....[22]....
        /*1244*/ 	.word	0x00009510
        /*1248*/ 	.word	0x00000000
        /*124c*/ 	.word	0x00000330
        /*1250*/ 	.short	0x010a
        /*1252*/ 	.byte	0xff
	.zero		1


	//   ....[23]....
        /*1254*/ 	.word	0x00009560
        /*1258*/ 	.word	0x00000003
        /*125c*/ 	.word	0x00000300
        /*1260*/ 	.short	0x010a
        /*1262*/ 	.byte	0xff
	.zero		1


	//   ....[24]....
        /*1264*/ 	.word	0x000095b0
        /*1268*/ 	.word	0x00000041
        /*126c*/ 	.word	0x00000350
        /*1270*/ 	.short	0x010a
        /*1272*/ 	.byte	0xff
	.zero		1


	//----- nvinfo : EIATTR_NUM_MBARRIERS
	.align		4
.L_47:
        /*1274*/ 	.byte	0x03, 0x38
        /*1276*/ 	.short	0x0076


	//----- nvinfo : EIATTR_EXIT_INSTR_OFFSETS
	.align		4
        /*1278*/ 	.byte	0x04, 0x1c
        /*127a*/ 	.short	(.L_49 - .L_48)


	//   ....[0]....
.L_48:
        /*127c*/ 	.word	0x00004340


	//   ....[1]....
        /*1280*/ 	.word	0x00004830


	//   ....[2]....
        /*1284*/ 	.word	0x00004890


	//   ....[3]....
        /*1288*/ 	.word	0x00005640


	//   ....[4]....
        /*128c*/ 	.word	0x00006280


	//   ....[5]....
        /*1290*/ 	.word	0x000062c0


	//   ....[6]....
        /*1294*/ 	.word	0x00007bc0


	//   ....[7]....
        /*1298*/ 	.word	0x00007c40


	//   ....[8]....
        /*129c*/ 	.word	0x00007c70


	//   ....[9]....
        /*12a0*/ 	.word	0x00007ca0


	//----- nvinfo : EIATTR_MAX_THREADS
	.align		4
.L_49:
        /*12a4*/ 	.byte	0x04, 0x05
        /*12a6*/ 	.short	(.L_51 - .L_50)
.L_50:
        /*12a8*/ 	.word	0x00000100
        /*12ac*/ 	.word	0x00000001
        /*12b0*/ 	.word	0x00000001


	//----- nvinfo : EIATTR_CRS_STACK_SIZE
	.align		4
.L_51:
        /*12b4*/ 	.byte	0x04, 0x1e
        /*12b6*/ 	.short	(.L_53 - .L_52)
.L_52:
        /*12b8*/ 	.word	0x00000000


	//----- nvinfo : EIATTR_CBANK_PARAM_SIZE
	.align		4
.L_53:
        /*12bc*/ 	.byte	0x03, 0x19
        /*12be*/ 	.short	0x0800


	//----- nvinfo : EIATTR_PARAM_CBANK
	.align		4
        /*12c0*/ 	.byte	0x04, 0x0a
        /*12c2*/ 	.short	(.L_55 - .L_54)
	.align		4
.L_54:
        /*12c4*/ 	.word	index@(.nv.constant0._ZN7cutlass13device_kernelINS_4gemm6kernel13GemmUniversalIN4cute5tupleIJiiiiEEENS1_10collective13CollectiveMmaINS1_35MainloopSm100TmaUmmaWarpSpecializedILi48ELi2ELi4ENS5_IJNS4_1CILi1EEESB_SB_EEEEENS5_IJNSA_ILi128EEENSA_ILi16EEESF_EEENS_6half_tENS5_IJlSB_lEEESH_SI_NS4_8TiledMMAINS4_8MMA_AtomIJNS4_20SM100_MMA_F16BF16_SSISH_SH_fLi128ELi16ELNS4_4UMMA5MajorE0ELSN_0ELNSM_7ScaleInE0ELSO_0EEEEEENS4_6LayoutISC_NS5_IJNSA_ILi0EEESS_SS_EEEEENS5_IJNS4_10UnderscoreESV_SV_EEEEENS4_13SM90_TMA_LOADENS4_14ComposedLayoutINS4_7SwizzleILi1ELi4ELi3EEENS4_18smem_ptr_flag_bitsILi16EEENSR_INS5_IJNSA_ILi8EEESF_EEENS5_IJSF_SB_EEEEEEEvNS4_8identityESY_S18_vS19_EENS_8epilogue10collective18CollectiveEpilogueINS1B_23Sm100TmaWarpSpecializedILi2ELi1ELi16ELb1ELb0EEEJSG_NS5_IJNSR_ISE_SB_EENSR_ISF_SB_EEEEESH_SI_SH_SI_NS1B_6fusion15FusionCallbacksIS1F_NS1J_17LinearCombinationISH_fSH_fLNS_15FloatRoundStyleE2EEESG_S1I_JEEENS4_5SM1004TMEM4LOAD26SM100_TMEM_LOAD_32dp32b16xESY_S18_NS4_39AutoVectorizingCopyWithAssumedAlignmentILi128EEENS4_14SM90_TMA_STOREES18_S1U_S1U_EEEvvEEEEvNT_6ParamsE)
        /*12c8*/ 	.short	0x0380
        /*12ca*/ 	.short	0x0800


	//----- nvinfo : EIATTR_SW_WAR
	.align		4
.L_55:
        /*12cc*/ 	.byte	0x04, 0x36
        /*12ce*/ 	.short	(.L_57 - .L_56)
.L_56:
        /*12d0*/ 	.word	0x00000008
.L_57:


//--------------------- .nv.callgraph             --------------------------
	.section	.nv.callgraph,"",@"SHT_CUDA_CALLGRAPH"
	.align	4
	.sectionentsize	8
	.align		4
        /*0000*/ 	.word	0x00000000
	.align		4
        /*0004*/ 	.word	0xffffffff
	.align		4
        /*0008*/ 	.word	index@(_ZN7cutlass13device_kernelINS_4gemm6kernel13GemmUniversalIN4cute5tupleIJiiiiEEENS1_10collective13CollectiveMmaINS1_35MainloopSm100TmaUmmaWarpSpecializedILi48ELi2ELi4ENS5_IJNS4_1CILi1EEESB_SB_EEEEENS5_IJNSA_ILi128EEENSA_ILi16EEESF_EEENS_6half_tENS5_IJlSB_lEEESH_SI_NS4_8TiledMMAINS4_8MMA_AtomIJNS4_20SM100_MMA_F16BF16_SSISH_SH_fLi128ELi16ELNS4_4UMMA5MajorE0ELSN_0ELNSM_7ScaleInE0ELSO_0EEEEEENS4_6LayoutISC_NS5_IJNSA_ILi0EEESS_SS_EEEEENS5_IJNS4_10UnderscoreESV_SV_EEEEENS4_13SM90_TMA_LOADENS4_14ComposedLayoutINS4_7SwizzleILi1ELi4ELi3EEENS4_18smem_ptr_flag_bitsILi16EEENSR_INS5_IJNSA_ILi8EEESF_EEENS5_IJSF_SB_EEEEEEEvNS4_8identityESY_S18_vS19_EENS_8epilogue10collective18CollectiveEpilogueINS1B_23Sm100TmaWarpSpecializedILi2ELi1ELi16ELb1ELb0EEEJSG_NS5_IJNSR_ISE_SB_EENSR_ISF_SB_EEEEESH_SI_SH_SI_NS1B_6fusion15FusionCallbacksIS1F_NS1J_17LinearCombinationISH_fSH_fLNS_15FloatRoundStyleE2EEESG_S1I_JEEENS4_5SM1004TMEM4LOAD26SM100_TMEM_LOAD_32dp32b16xESY_S18_NS4_39AutoVectorizingCopyWithAssumedAlignmentILi128EEENS4_14SM90_TMA_STOREES18_S1U_S1U_EEEvvEEEEvNT_6ParamsE)
	.align		4
        /*000c*/ 	.word	index@(__assertfail)
	.align		4
        /*0010*/ 	.word	0x00000000
	.align		4
        /*0014*/ 	.word	0xfffffffe
	.align		4
        /*0018*/ 	.word	0x00000000
	.align		4
        /*001c*/ 	.word	0xfffffffd
	.align		4
        /*0020*/ 	.word	0x00000000
	.align		4
        /*0024*/ 	.word	0xfffffffc


//--------------------- .nv.constant4             --------------------------
	.section	.nv.constant4,"a",@progbits
	.align	8
	.align		8
.nv.constant4:
        /*0000*/ 	.dword	__assertfail
	.align		8
        /*0008*/ 	.dword	__unnamed_1
	.align		8
        /*0010*/ 	.dword	__unnamed_2
	.align		8
        /*0018*/ 	.dword	_ZN40_INTERNAL_0983a79d_4_k_cu_1d976421_103404cuda3std3__45__cpo5beginE
	.align		8
        /*0020*/ 	.dword	_ZN40_INTERNAL_0983a79d_4_k_cu_1d976421_103404cuda3std3__45__cpo3endE
	.align		8
        /*0028*/ 	.dword	_ZN40_INTERNAL_0983a79d_4_k_cu_1d976421_103404cuda3std3__45__cpo6cbeginE
	.align		8
        /*0030*/ 	.dword	_ZN40_INTERNAL_0983a79d_4_k_cu_1d976421_103404cuda3std3__45__cpo4cendE
	.align		8
        /*0038*/ 	.dword	_ZN40_INTERNAL_0983a79d_4_k_cu_1d976421_103404cuda3std3__442_GLOBAL__N__0983a79d_4_k_cu_1d976421_103406ignoreE
	.align		8
        /*0040*/ 	.dword	_ZN40_INTERNAL_0983a79d_4_k_cu_1d976421_103404cuda3std3__419piecewise_constructE
	.align		8
        /*0048*/ 	.dword	_ZN40_INTERNAL_0983a79d_4_k_cu_1d976421_103404cuda3std3__48in_placeE
	.align		8
        /*0050*/ 	.dword	_ZN40_INTERNAL_0983a79d_4_k_cu_1d976421_103404cuda3std6ranges3__45__cpo4swapE
	.align		8
        /*0058*/ 	.dword	_ZN40_INTERNAL_0983a79d_4_k_cu_1d976421_103404cuda3std6ranges3__45__cpo9iter_moveE
	.align		8
        /*0060*/ 	.dword	_ZN40_INTERNAL_0983a79d_4_k_cu_1d976421_103404cute7productE
	.align		8
        /*0068*/ 	.dword	_ZN40_INTERNAL_0983a79d_4_k_cu_1d976421_103404cute1_E
	.align		8
        /*0070*/ 	.dword	$str$25
	.align		8
        /*0078*/ 	.dword	$str$26
	.align		8
        /*0080*/ 	.dword	$str$27
	.align		8
        /*0088*/ 	.dword	$str$28


//--------------------- .text._ZN7cutlass13device_kernelINS_4gemm6kernel13GemmUniversalIN4cute5tupleIJiiiiEEENS1_10collective13CollectiveMmaINS1_35MainloopSm100TmaUmmaWarpSpecializedILi48ELi2ELi4ENS5_IJNS4_1CILi1EEESB_SB_EEEEENS5_IJNSA_ILi128EEENSA_ILi16EEESF_EEENS_6half_tENS5_IJlSB_lEEESH_SI_NS4_8TiledMMAINS4_8MMA_AtomIJNS4_20SM100_MMA_F16BF16_SSISH_SH_fLi128ELi16ELNS4_4UMMA5MajorE0ELSN_0ELNSM_7ScaleInE0ELSO_0EEEEEENS4_6LayoutISC_NS5_IJNSA_ILi0EEESS_SS_EEEEENS5_IJNS4_10UnderscoreESV_SV_EEEEENS4_13SM90_TMA_LOADENS4_14ComposedLayoutINS4_7SwizzleILi1ELi4ELi3EEENS4_18smem_ptr_flag_bitsILi16EEENSR_INS5_IJNSA_ILi8EEESF_EEENS5_IJSF_SB_EEEEEEEvNS4_8identityESY_S18_vS19_EENS_8epilogue10collective18CollectiveEpilogueINS1B_23Sm100TmaWarpSpecializedILi2ELi1ELi16ELb1ELb0EEEJSG_NS5_IJNSR_ISE_SB_EENSR_ISF_SB_EEEEESH_SI_SH_SI_NS1B_6fusion15FusionCallbacksIS1F_NS1J_17LinearCombinationISH_fSH_fLNS_15FloatRoundStyleE2EEESG_S1I_JEEENS4_5SM1004TMEM4LOAD26SM100_TMEM_LOAD_32dp32b16xESY_S18_NS4_39AutoVectorizingCopyWithAssumedAlignmentILi128EEENS4_14SM90_TMA_STOREES18_S1U_S1U_EEEvvEEEEvNT_6ParamsE --------------------------
	.section	.text._ZN7cutlass13device_kernelINS_4gemm6kernel13GemmUniversalIN4cute5tupleIJiiiiEEENS1_10collective13CollectiveMmaINS1_35MainloopSm100TmaUmmaWarpSpecializedILi48ELi2ELi4ENS5_IJNS4_1CILi1EEESB_SB_EEEEENS5_IJNSA_ILi128EEENSA_ILi16EEESF_EEENS_6half_tENS5_IJlSB_lEEESH_SI_NS4_8TiledMMAINS4_8MMA_AtomIJNS4_20SM100_MMA_F16BF16_SSISH_SH_fLi128ELi16ELNS4_4UMMA5MajorE0ELSN_0ELNSM_7ScaleInE0ELSO_0EEEEEENS4_6LayoutISC_NS5_IJNSA_ILi0EEESS_SS_EEEEENS5_IJNS4_10UnderscoreESV_SV_EEEEENS4_13SM90_TMA_LOADENS4_14ComposedLayoutINS4_7SwizzleILi1ELi4ELi3EEENS4_18smem_ptr_flag_bitsILi16EEENSR_INS5_IJNSA_ILi8EEESF_EEENS5_IJSF_SB_EEEEEEEvNS4_8identityESY_S18_vS19_EENS_8epilogue10collective18CollectiveEpilogueINS1B_23Sm100TmaWarpSpecializedILi2ELi1ELi16ELb1ELb0EEEJSG_NS5_IJNSR_ISE_SB_EENSR_ISF_SB_EEEEESH_SI_SH_SI_NS1B_6fusion15FusionCallbacksIS1F_NS1J_17LinearCombinationISH_fSH_fLNS_15FloatRoundStyleE2EEESG_S1I_JEEENS4_5SM1004TMEM4LOAD26SM100_TMEM_LOAD_32dp32b16xESY_S18_NS4_39AutoVectorizingCopyWithAssumedAlignmentILi128EEENS4_14SM90_TMA_STOREES18_S1U_S1U_EEEvvEEEEvNT_6ParamsE,"ax",@progbits
	.align	128
.text._ZN7cutlass13device_kernelINS_4gemm6kernel13GemmUniversalIN4cute5tupleIJiiiiEEENS1_10collective13CollectiveMmaINS1_35MainloopSm100TmaUmmaWarpSpecializedILi48ELi2ELi4ENS5_IJNS4_1CILi1EEESB_SB_EEEEENS5_IJNSA_ILi128EEENSA_ILi16EEESF_EEENS_6half_tENS5_IJlSB_lEEESH_SI_NS4_8TiledMMAINS4_8MMA_AtomIJNS4_20SM100_MMA_F16BF16_SSISH_SH_fLi128ELi16ELNS4_4UMMA5MajorE0ELSN_0ELNSM_7ScaleInE0ELSO_0EEEEEENS4_6LayoutISC_NS5_IJNSA_ILi0EEESS_SS_EEEEENS5_IJNS4_10UnderscoreESV_SV_EEEEENS4_13SM90_TMA_LOADENS4_14ComposedLayoutINS4_7SwizzleILi1ELi4ELi3EEENS4_18smem_ptr_flag_bitsILi16EEENSR_INS5_IJNSA_ILi8EEESF_EEENS5_IJSF_SB_EEEEEEEvNS4_8identityESY_S18_vS19_EENS_8epilogue10collective18CollectiveEpilogueINS1B_23Sm100TmaWarpSpecializedILi2ELi1ELi16ELb1ELb0EEEJSG_NS5_IJNSR_ISE_SB_EENSR_ISF_SB_EEEEESH_SI_SH_SI_NS1B_6fusion15FusionCallbacksIS1F_NS1J_17LinearCombinationISH_fSH_fLNS_15FloatRoundStyleE2EEESG_S1I_JEEENS4_5SM1004TMEM4LOAD26SM100_TMEM_LOAD_32dp32b16xESY_S18_NS4_39AutoVectorizingCopyWithAssumedAlignmentILi128EEENS4_14SM90_TMA_STOREES18_S1U_S1U_EEEvvEEEEvNT_6ParamsE:
        .type           _ZN7cutlass13device_kernelINS_4gemm6kernel13GemmUniversalIN4cute5tupleIJiiiiEEENS1_10collective13CollectiveMmaINS1_35MainloopSm100TmaUmmaWarpSpecializedILi48ELi2ELi4ENS5_IJNS4_1CILi1EEESB_SB_EEEEENS5_IJNSA_ILi128EEENSA_ILi16EEESF_EEENS_6half_tENS5_IJlSB_lEEESH_SI_NS4_8TiledMMAINS4_8MMA_AtomIJNS4_20SM100_MMA_F16BF16_SSISH_SH_fLi128ELi16ELNS4_4UMMA5MajorE0ELSN_0ELNSM_7ScaleInE0ELSO_0EEEEEENS4_6LayoutISC_NS5_IJNSA_ILi0EEESS_SS_EEEEENS5_IJNS4_10UnderscoreESV_SV_EEEEENS4_13SM90_TMA_LOADENS4_14ComposedLayoutINS4_7SwizzleILi1ELi4ELi3EEENS4_18smem_ptr_flag_bitsILi16EEENSR_INS5_IJNSA_ILi8EEESF_EEENS5_IJSF_SB_EEEEEEEvNS4_8identityESY_S18_vS19_EENS_8epilogue10collective18CollectiveEpilogueINS1B_23Sm100TmaWarpSpecializedILi2ELi1ELi16ELb1ELb0EEEJSG_NS5_IJNSR_ISE_SB_EENSR_ISF_SB_EEEEESH_SI_SH_SI_NS1B_6fusion15FusionCallbacksIS1F_NS1J_17LinearCombinationISH_fSH_fLNS_15FloatRoundStyleE2EEESG_S1I_JEEENS4_5SM1004TMEM4LOAD26SM100_TMEM_LOAD_32dp32b16xESY_S18_NS4_39AutoVectorizingCopyWithAssumedAlignmentILi128EEENS4_14SM90_TMA_STOREES18_S1U_S1U_EEEvvEEEEvNT_6ParamsE,@function
        .size           _ZN7cutlass13device_kernelINS_4gemm6kernel13GemmUniversalIN4cute5tupleIJiiiiEEENS1_10collective13CollectiveMmaINS1_35MainloopSm100TmaUmmaWarpSpecializedILi48ELi2ELi4ENS5_IJNS4_1CILi1EEESB_SB_EEEEENS5_IJNSA_ILi128EEENSA_ILi16EEESF_EEENS_6half_tENS5_IJlSB_lEEESH_SI_NS4_8TiledMMAINS4_8MMA_AtomIJNS4_20SM100_MMA_F16BF16_SSISH_SH_fLi128ELi16ELNS4_4UMMA5MajorE0ELSN_0ELNSM_7ScaleInE0ELSO_0EEEEEENS4_6LayoutISC_NS5_IJNSA_ILi0EEESS_SS_EEEEENS5_IJNS4_10UnderscoreESV_SV_EEEEENS4_13SM90_TMA_LOADENS4_14ComposedLayoutINS4_7SwizzleILi1ELi4ELi3EEENS4_18smem_ptr_flag_bitsILi16EEENSR_INS5_IJNSA_ILi8EEESF_EEENS5_IJSF_SB_EEEEEEEvNS4_8identityESY_S18_vS19_EENS_8epilogue10collective18CollectiveEpilogueINS1B_23Sm100TmaWarpSpecializedILi2ELi1ELi16ELb1ELb0EEEJSG_NS5_IJNSR_ISE_SB_EENSR_ISF_SB_EEEEESH_SI_SH_SI_NS1B_6fusion15FusionCallbacksIS1F_NS1J_17LinearCombinationISH_fSH_fLNS_15FloatRoundStyleE2EEESG_S1I_JEEENS4_5SM1004TMEM4LOAD26SM100_TMEM_LOAD_32dp32b16xESY_S18_NS4_39AutoVectorizingCopyWithAssumedAlignmentILi128EEENS4_14SM90_TMA_STOREES18_S1U_S1U_EEEvvEEEEvNT_6ParamsE,(.L_x_270 - _ZN7cutlass13device_kernelINS_4gemm6kernel13GemmUniversalIN4cute5tupleIJiiiiEEENS1_10collective13CollectiveMmaINS1_35MainloopSm100TmaUmmaWarpSpecializedILi48ELi2ELi4ENS5_IJNS4_1CILi1EEESB_SB_EEEEENS5_IJNSA_ILi128EEENSA_ILi16EEESF_EEENS_6half_tENS5_IJlSB_lEEESH_SI_NS4_8TiledMMAINS4_8MMA_AtomIJNS4_20SM100_MMA_F16BF16_SSISH_SH_fLi128ELi16ELNS4_4UMMA5MajorE0ELSN_0ELNSM_7ScaleInE0ELSO_0EEEEEENS4_6LayoutISC_NS5_IJNSA_ILi0EEESS_SS_EEEEENS5_IJNS4_10UnderscoreESV_SV_EEEEENS4_13SM90_TMA_LOADENS4_14ComposedLayoutINS4_7SwizzleILi1ELi4ELi3EEENS4_18smem_ptr_flag_bitsILi16EEENSR_INS5_IJNSA_ILi8EEESF_EEENS5_IJSF_SB_EEEEEEEvNS4_8identityESY_S18_vS19_EENS_8epilogue10collective18CollectiveEpilogueINS1B_23Sm100TmaWarpSpecializedILi2ELi1ELi16ELb1ELb0EEEJSG_NS5_IJNSR_ISE_SB_EENSR_ISF_SB_EEEEESH_SI_SH_SI_NS1B_6fusion15FusionCallbacksIS1F_NS1J_17LinearCombinationISH_fSH_fLNS_15FloatRoundStyleE2EEESG_S1I_JEEENS4_5SM1004TMEM4LOAD26SM100_TMEM_LOAD_32dp32b16xESY_S18_NS4_39AutoVectorizingCopyWithAssumedAlignmentILi128EEENS4_14SM90_TMA_STOREES18_S1U_S1U_EEEvvEEEEvNT_6ParamsE)
        .other          _ZN7cutlass13device_kernelINS_4gemm6kernel13GemmUniversalIN4cute5tupleIJiiiiEEENS1_10collective13CollectiveMmaINS1_35MainloopSm100TmaUmmaWarpSpecializedILi48ELi2ELi4ENS5_IJNS4_1CILi1EEESB_SB_EEEEENS5_IJNSA_ILi128EEENSA_ILi16EEESF_EEENS_6half_tENS5_IJlSB_lEEESH_SI_NS4_8TiledMMAINS4_8MMA_AtomIJNS4_20SM100_MMA_F16BF16_SSISH_SH_fLi128ELi16ELNS4_4UMMA5MajorE0ELSN_0ELNSM_7ScaleInE0ELSO_0EEEEEENS4_6LayoutISC_NS5_IJNSA_ILi0EEESS_SS_EEEEENS5_IJNS4_10UnderscoreESV_SV_EEEEENS4_13SM90_TMA_LOADENS4_14ComposedLayoutINS4_7SwizzleILi1ELi4ELi3EEENS4_18smem_ptr_flag_bitsILi16EEENSR_INS5_IJNSA_ILi8EEESF_EEENS5_IJSF_SB_EEEEEEEvNS4_8identityESY_S18_vS19_EENS_8epilogue10collective18CollectiveEpilogueINS1B_23Sm100TmaWarpSpecializedILi2ELi1ELi16ELb1ELb0EEEJSG_NS5_IJNSR_ISE_SB_EENSR_ISF_SB_EEEEESH_SI_SH_SI_NS1B_6fusion15FusionCallbacksIS1F_NS1J_17LinearCombinationISH_fSH_fLNS_15FloatRoundStyleE2EEESG_S1I_JEEENS4_5SM1004TMEM4LOAD26SM100_TMEM_LOAD_32dp32b16xESY_S18_NS4_39AutoVectorizingCopyWithAssumedAlignmentILi128EEENS4_14SM90_TMA_STOREES18_S1U_S1U_EEEvvEEEEvNT_6ParamsE,@"STO_CUDA_ENTRY STV_DEFAULT"
_ZN7cutlass13device_kernelINS_4gemm6kernel13GemmUniversalIN4cute5tupleIJiiiiEEENS1_10collective13CollectiveMmaINS1_35MainloopSm100TmaUmmaWarpSpecializedILi48ELi2ELi4ENS5_IJNS4_1CILi1EEESB_SB_EEEEENS5_IJNSA_ILi128EEENSA_ILi16EEESF_EEENS_6half_tENS5_IJlSB_lEEESH_SI_NS4_8TiledMMAINS4_8MMA_AtomIJNS4_20SM100_MMA_F16BF16_SSISH_SH_fLi128ELi16ELNS4_4UMMA5MajorE0ELSN_0ELNSM_7ScaleInE0ELSO_0EEEEEENS4_6LayoutISC_NS5_IJNSA_ILi0EEESS_SS_EEEEENS5_IJNS4_10UnderscoreESV_SV_EEEEENS4_13SM90_TMA_LOADENS4_14ComposedLayoutINS4_7SwizzleILi1ELi4ELi3EEENS4_18smem_ptr_flag_bitsILi16EEENSR_INS5_IJNSA_ILi8EEESF_EEENS5_IJSF_SB_EEEEEEEvNS4_8identityESY_S18_vS19_EENS_8epilogue10collective18CollectiveEpilogueINS1B_23Sm100TmaWarpSpecializedILi2ELi1ELi16ELb1ELb0EEEJSG_NS5_IJNSR_ISE_SB_EENSR_ISF_SB_EEEEESH_SI_SH_SI_NS1B_6fusion15FusionCallbacksIS1F_NS1J_17LinearCombinationISH_fSH_fLNS_15FloatRoundStyleE2EEESG_S1I_JEEENS4_5SM1004TMEM4LOAD26SM100_TMEM_LOAD_32dp32b16xESY_S18_NS4_39AutoVectorizingCopyWithAssumedAlignmentILi128EEENS4_14SM90_TMA_STOREES18_S1U_S1U_EEEvvEEEEvNT_6ParamsE:
[----:B------:R-:W1:Y:S01]  /*0000*/  LDC R1, c[0x0][0x37c] ;  /* 0x0000df00ff017b82 */ /* 0x000e620000000800 */
[----:B------:R-:W2:Y:S01]  /*0010*/  S2R R87, SR_TID.X ;  /* 0x0000000000577919 */ /* 0x000ea20000002100 */
[----:B------:R-:W3:Y:S01]  /*0020*/  LDCU.64 UR4, c[0x0][0x890] ;  /* 0x00011200ff0477ac */ /* 0x000ee20008000a00 */
[----:B------:R-:W-:Y:S02]  /*0030*/  PRMT R70, RZ, 0x7610, R70 ;  /* 0x00007610ff467816 */ /* 0x000fe40000000046 */
[----:B------:R-:W-:Y:S01]  /*0040*/  ELECT P5, URZ, PT ;  /* 0x0000000000ff782f */ /* 0x000fe200038a0000 */
[----:B------:R-:W4:Y:S01]  /*0050*/  LDCU.64 UR40, c[0x0][0x358] ;  /* 0x00006b00ff2877ac */ /* 0x000f220008000a00 */
[----:B---3--:R-:W-:-:S04]  /*0060*/  UISETP.NE.U32.AND UP0, UPT, UR4, URZ, UPT ;  /* 0x000000ff0400728c */ /* 0x008fc8000bf05070 */
[----:B------:R-:W-:Y:S01]  /*0070*/  UISETP.NE.AND.EX UP0, UPT, UR5, URZ, UPT, UP0 ;  /* 0x000000ff0500728c */ /* 0x000fe2000bf05300 */
[----:B--2---:R-:W-:-:S05]  /*0080*/  SHF.R.U32.HI R74, RZ, 0x5, R87 ;  /* 0x00000005ff4a7819 */ /* 0x004fca0000011657 */
[----:B------:R-:W2:Y:S02]  /*0090*/  SHFL.IDX PT, R0, R74, RZ, 0x1f ;  /* 0x00001fff4a007589 */ /* 0x000ea400000e0000 */
[----:B--2---:R-:W-:Y:S01]  /*00a0*/  R2UR UR8, R0 ;  /* 0x00000000000872ca */ /* 0x004fe200000e0000 */
[----:B-1--4-:R-:W-:-:S14]  /*00b0*/  BRA.U UP0, `(.L_x_0) ;  /* 0x00000001002c7547 */ /* 0x012fdc000b800000 */
[----:B------:R-:W1:Y:S02]  /*00c0*/  LDCU.64 UR6, c[0x0][0x888] ;  /* 0x00011100ff0677ac */ /* 0x000e640008000a00 */
[----:B-1----:R-:W-:-:S04]  /*00d0*/  UISETP.NE.U32.AND UP0, UPT, UR6, URZ, UPT ;  /* 0x000000ff0600728c */ /* 0x002fc8000bf05070 */
[----:B------:R-:W-:-:S09]  /*00e0*/  UISETP.NE.AND.EX UP0, UPT, UR7, URZ, UPT, UP0 ;  /* 0x000000ff0700728c */ /* 0x000fd2000bf05300 */
[----:B------:R-:W-:Y:S05]  /*00f0*/  BRA.U !UP0, `(.L_x_1) ;  /* 0x0000000108107547 */ /* 0x000fea000b800000 */
[----:B------:R-:W1:Y:S02]  /*0100*/  LDC.64 R2, c[0x0][0x888] ;  /* 0x00022200ff027b82 */ /* 0x000e640000000a00 */
[----:B-1----:R1:W5:Y:S01]  /*0110*/  LDG.E R35, desc[UR40][R2.64] ;  /* 0x0000002802237981 */ /* 0x002362000c1e1900 */
[----:B------:R-:W-:Y:S01]  /*0120*/  HFMA2 R70, -RZ, RZ, 0, 5.9604644775390625e-08 ;  /* 0x00000001ff467431 */ /* 0x000fe200000001ff */
[----:B------:R-:W-:Y:S05]  /*0130*/  BRA `(.L_x_0) ;  /* 0x00000000000c7947 */ /* 0x000fea0003800000 */
.L_x_1:
[----:B------:R-:W1:Y:S01]  /*0140*/  LDCU UR6, c[0x0][0x880] ;  /* 0x00011000ff0677ac */ /* 0x000e620008000800 */
[----:B------:R-:W-:Y:S01]  /*0150*/  HFMA2 R70, -RZ, RZ, 0, 5.9604644775390625e-08 ;  /* 0x00000001ff467431 */ /* 0x000fe200000001ff */
[----:B-1----:R-:W-:-:S07]  /*0160*/  MOV R35, UR6 ;  /* 0x0000000600237c02 */ /* 0x002fce0008000f00 */
.L_x_0:
[----:B------:R-:W2:Y:S02]  /*0170*/  LDCU.64 UR6, c[0x0][0x8b0] ;  /* 0x00011600ff0677ac */ /* 0x000ea40008000a00 */
[----:B--2---:R-:W-:-:S04]  /*0180*/  UISETP.NE.U32.AND UP0, UPT, UR6, URZ, UPT ;  /* 0x000000ff0600728c */ /* 0x004fc8000bf05070 */
[----:B------:R-:W-:-:S09]  /*0190*/  UISETP.NE.AND.EX UP0, UPT, UR7, URZ, UPT, UP0 ;  /* 0x000000ff0700728c */ /* 0x000fd2000bf05300 */
[----:B------:R-:W-:Y:S05]  /*01a0*/  BRA.U UP0, `(.L_x_2) ;  /* 0x0000000100247547 */ /* 0x000fea000b800000 */
[----:B------:R-:W2:Y:S02]  /*01b0*/  LDCU.64 UR6, c[0x0][0x8a8] ;  /* 0x00011500ff0677ac */ /* 0x000ea40008000a00 */
[----:B--2---:R-:W-:-:S04]  /*01c0*/  UISETP.NE.U32.AND UP0, UPT, UR6, URZ, UPT ;  /* 0x000000ff0600728c */ /* 0x004fc8000bf05070 */
[----:B------:R-:W-:-:S09]  /*01d0*/  UISETP.NE.AND.EX UP0, UPT, UR7, URZ, UPT, UP0 ;  /* 0x000000ff0700728c */ /* 0x000fd2000bf05300 */
[----:B------:R-:W-:Y:S05]  /*01e0*/  BRA.U !UP0, `(.L_x_3) ;  /* 0x00000001080c7547 */ /* 0x000fea000b800000 */
[----:B------:R-:W2:Y:S02]  /*01f0*/  LDC.64 R32, c[0x0][0x8a8] ;  /* 0x00022a00ff207b82 */ /* 0x000ea40000000a00 */
[----:B--2---:R2:W5:Y:S01]  /*0200*/  LDG.E R32, desc[UR40][R32.64] ;  /* 0x0000002820207981 */ /* 0x004562000c1e1900 */
[----:B------:R-:W-:Y:S05]  /*0210*/  BRA `(.L_x_2) ;  /* 0x0000000000087947 */ /* 0x000fea0003800000 */
.L_x_3:
[----:B------:R-:W2:Y:S02]  /*0220*/  LDCU UR6, c[0x0][0x8a0] ;  /* 0x00011400ff0677ac */ /* 0x000ea40008000800 */
[----:B--2---:R-:W-:Y:S02]  /*0230*/  MOV R32, UR6 ;  /* 0x0000000600207c02 */ /* 0x004fe40008000f00 */
.L_x_2:
[----:B------:R-:W-:Y:S01]  /*0240*/  IMAD.U32 R0, RZ, RZ, UR8 ;  /* 0x00000008ff007e24 */ /* 0x000fe2000f8e00ff */
[----:B------:R-:W-:Y:S04]  /*0250*/  BSSY.RECONVERGENT B0, `(.L_x_4) ;  /* 0x000000c000007945 */ /* 0x000fe80003800200 */
[C---:B------:R-:W-:Y:S02]  /*0260*/  ISETP.NE.OR P1, PT, R0.reuse, 0x1, !P5 ;  /* 0x000000010000780c */ /* 0x040fe40006f25670 */
[----:B------:R-:W-:-:S11]  /*0270*/  ISETP.NE.OR P0, PT, R0, 0x3, !P5 ;  /* 0x000000030000780c */ /* 0x000fd60006f05670 */
[----:B------:R-:W-:Y:S05]  /*0280*/  @P1 BRA `(.L_x_5) ;  /* 0x0000000000201947 */ /* 0x000fea0003800000 */
[----:B------:R-:W3:Y:S02]  /*0290*/  LDCU.64 UR6, c[0x0][0x348] ;  /* 0x00006900ff0677ac */ /* 0x000ee40008000a00 */
[----:B---3--:R-:W-:Y:S02]  /*02a0*/  UIADD3 UR10, UP1, UPT, UR6, 0x80, URZ ;  /* 0x00000080060a7890 */ /* 0x008fe4000ff3e0ff */
[----:B------:R-:W-:Y:S02]  /*02b0*/  UIADD3 UR6, UP0, UPT, UR6, 0x180, URZ ;  /* 0x0000018006067890 */ /* 0x000fe4000ff1e0ff */
[----:B------:R-:W-:Y:S02]  /*02c0*/  UIADD3.X UR11, UPT, UPT, URZ, UR7, URZ, UP1, !UPT ;  /* 0x00000007ff0b7290 */ /* 0x000fe40008ffe4ff */
[----:B------:R-:W-:-:S07]  /*02d0*/  UIADD3.X UR7, UPT, UPT, URZ, UR7, URZ, UP0, !UPT ;  /* 0x00000007ff077290 */ /* 0x000fce00087fe4ff */
[----:B------:R3:W-:Y:S02]  /*02e0*/  UTMACCTL.PF [UR10] ;  /* 0x000000000a0079b9 */ /* 0x0007e40008040000 */
[----:B------:R3:W-:Y:S02]  /*02f0*/  UTMACCTL.PF [UR6] ;  /* 0x00000000060079b9 */ /* 0x0007e40008040000 */
[----:B---3--:R-:W-:Y:S01]  /*0300*/  NOP ;  /* 0x0000000000007918 */ /* 0x008fe20000000000 */
.L_x_5:
[----:B------:R-:W-:Y:S05]  /*0310*/  BSYNC.RECONVERGENT B0 ;  /* 0x0000000000007941 */ /* 0x000fea0003800200 */
.L_x_4:
[----:B------:R-:W-:Y:S04]  /*0320*/  BSSY.RECONVERGENT B0, `(.L_x_6) ;  /* 0x000000a000007945 */ /* 0x000fe80003800200 */
        /* <DEDUP_REMOVED lines=9> */
.L_x_7:
[----:B------:R-:W-:Y:S05]  /*03c0*/  BSYNC.RECONVERGENT B0 ;  /* 0x0000000000007941 */ /* 0x000fea0003800200 */
.L_x_6:
[----:B------:R-:W3:Y:S01]  /*03d0*/  LDCU.64 UR6, c[0x0][0x888] ;  /* 0x00011100ff0677ac */ /* 0x000ee20008000a00 */
[----:B------:R-:W-:Y:S02]  /*03e0*/  UISETP.EQ.U32.AND UP1, UPT, UR4, URZ, UPT ;  /* 0x000000ff0400728c */ /* 0x000fe4000bf22070 */
[----:B------:R-:W-:Y:S02]  /*03f0*/  UPLOP3.LUT UP2, UPT, UPT, UPT, UPT, 0x80, 0x8 ;  /* 0x000000000008789c */ /* 0x000fe40003f4f070 */
[----:B---3--:R-:W-:-:S04]  /*0400*/  UISETP.NE.U32.AND UP0, UPT, UR6, URZ, UPT ;  /* 0x000000ff0600728c */ /* 0x008fc8000bf05070 */
[----:B------:R-:W-:-:S04]  /*0410*/  UISETP.NE.AND.EX UP0, UPT, UR7, URZ, UPT, UP0 ;  /* 0x000000ff0700728c */ /* 0x000fc8000bf05300 */
[----:B------:R-:W-:-:S04]  /*0420*/  UISETP.EQ.OR.EX UP3, UPT, UR5, URZ, !UP0, UP1 ;  /* 0x000000ff0500728c */ /* 0x000fc8000c762710 */
[----:B------:R-:W-:-:S05]  /*0430*/  UP2UR UR45, UPR, URZ, 0x8 ;  /* 0x00000008ff2d7883 */ /* 0x000fca0008000000 */
[----:B------:R-:W-:Y:S07]  /*0440*/  BRA.U !UP3, `(.L_x_8) ;  /* 0x000000010b207547 */ /* 0x000fee000b800000 */
[----:B------:R-:W-:Y:S01]  /*0450*/  UISETP.NE.U32.AND UP2, UPT, UR4, URZ, UPT ;  /* 0x000000ff0400728c */ /* 0x000fe2000bf45070 */
[----:B-----5:R-:W-:Y:S01]  /*0460*/  FSETP.NEU.AND P0, PT, R35, RZ, PT ;  /* 0x000000ff2300720b */ /* 0x020fe20003f0d000 */
[----:B------:R-:W-:Y:S02]  /*0470*/  USEL UR4, URZ, 0xffffffff, UP0 ;  /* 0xffffffffff047887 */ /* 0x000fe40008000000 */
[----:B------:R-:W-:-:S10]  /*0480*/  UISETP.NE.AND.EX UP2, UPT, UR5, URZ, UPT, UP2 ;  /* 0x000000ff0500728c */ /* 0x000fd4000bf45320 */
[----:B------:R-:W-:Y:S01]  /*0490*/  VOTEU.ANY UP1, P0 ;  /* 0x0000000000ff7886 */ /* 0x000fe20000020100 */
[----:B------:R-:W-:-:S04]  /*04a0*/  @!UP2 USEL UR4, URZ, 0xffffffff, UP1 ;  /* 0xffffffffff04a887 */ /* 0x000fc80008800000 */
[----:B------:R-:W-:-:S04]  /*04b0*/  ULOP3.LUT UR4, UR4, 0x1, URZ, 0xc0, !UPT ;  /* 0x0000000104047892 */ /* 0x000fc8000f8ec0ff */
[----:B------:R-:W-:-:S11]  /*04c0*/  UISETP.NE.U32.AND UP2, UPT, UR4, 0x1, UPT ;  /* 0x000000010400788c */ /* 0x000fd6000bf45070 */
.L_x_8:
[----:B-1----:R-:W1:Y:S01]  /*04d0*/  SHFL.IDX PT, R2, R74, RZ, 0x1f ;  /* 0x00001fff4a027589 */ /* 0x002e6200000e0000 */
[----:B------:R-:W-:-:S04]  /*04e0*/  UISETP.NE.AND UP1, UPT, UR8, 0x2, UPT ;  /* 0x000000020800788c */ /* 0x000fc8000bf25270 */
[----:B------:R-:W-:Y:S01]  /*04f0*/  USEL UR6, URZ, 0x1, UP1 ;  /* 0x00000001ff067887 */ /* 0x000fe20008800000 */
[----:B-1----:R-:W-:-:S13]  /*0500*/  ISETP.NE.AND P0, PT, R2, RZ, PT ;  /* 0x000000ff0200720c */ /* 0x002fda0003f05270 */
[----:B------:R-:W-:Y:S05]  /*0510*/  @P0 BRA `(.L_x_9) ;  /* 0x0000000400b40947 */ /* 0x000fea0003800000 */
[----:B------:R-:W-:Y:S01]  /*0520*/  ELECT P0, URZ, PT ;  /* 0x0000000000ff782f */ /* 0x000fe20003800000 */
[----:B------:R-:W-:-:S12]  /*0530*/  BSSY.RECONVERGENT B0, `(.L_x_9) ;  /* 0x000006b000007945 */ /* 0x000fd80003800200 */
[----:B------:R-:W-:Y:S05]  /*0540*/  @!P0 BRA `(.L_x_10) ;  /* 0x0000000400a48947 */ /* 0x000fea0003800000 */
[----:B------:R-:W1:Y:S01]  /*0550*/  S2UR UR5, SR_CgaCtaId ;  /* 0x00000000000579c3 */ /* 0x000e620000008800 */
[----:B------:R-:W-:Y:S01]  /*0560*/  UMOV UR7, 0x400 ;  /* 0x0000040000077882 */ /* 0x000fe20000000000 */
[----:B------:R-:W-:Y:S02]  /*0570*/  UMOV UR4, 0x1 ;  /* 0x0000000100047882 */ /* 0x000fe40000000000 */
[----:B------:R-:W-:-:S04]  /*0580*/  UIADD3 UR10, UPT, UPT, -UR4, 0x100000, URZ ;  /* 0x00100000040a7890 */ /* 0x000fc8000fffe1ff */
[----:B------:R-:W-:Y:S02]  /*0590*/  USHF.L.U32 UR11, UR10, 0xb, URZ ;  /* 0x0000000b0a0b7899 */ /* 0x000fe400080006ff */
[----:B------:R-:W-:Y:S02]  /*05a0*/  USHF.L.U32 UR10, UR10, 0x1, URZ ;  /* 0x000000010a0a7899 */ /* 0x000fe400080006ff */
[----:B-1----:R-:W-:Y:S01]  /*05b0*/  ULEA UR5, UR5, UR7, 0x18 ;  /* 0x0000000705057291 */ /* 0x002fe2000f8ec0ff */
[----:B------:R-:W1:Y:S11]  /*05c0*/  FENCE.VIEW.ASYNC.S ;  /* 0x00000000000073c6 */ /* 0x000e760000000000 */
[----:B-1----:R1:W3:Y:S01]  /*05d0*/  SYNCS.EXCH.64 URZ, [UR5], UR10 ;  /* 0x0000000a05ff75b2 */ /* 0x0022e20008000100 */
[----:B------:R1:W4:Y:S01]  /*05e0*/  SYNCS.EXCH.64 URZ, [UR5+0x180], UR10 ;  /* 0x0001800a05ff75b2 */ /* 0x0003220008000100 */
[----:B------:R1:W1:Y:S01]  /*05f0*/  SYNCS.EXCH.64 URZ, [UR5+0x8], UR10 ;  /* 0x0000080a05ff75b2 */ /* 0x0002620008000100 */
        /* <DEDUP_REMOVED lines=93> */
[----:B---34-:R-:W-:Y:S01]  /*0bd0*/  NOP ;  /* 0x0000000000007918 */ /* 0x018fe20000000000 */
.L_x_10:
[----:B-1----:R-:W-:Y:S05]  /*0be0*/  BSYNC.RECONVERGENT B0 ;  /* 0x0000000000007941 */ /* 0x002fea0003800200 */
.L_x_9:
[----:B------:R-:W1:Y:S01]  /*0bf0*/  SHFL.IDX PT, R2, R74, RZ, 0x1f ;  /* 0x00001fff4a027589 */ /* 0x000e6200000e0000 */
[----:B------:R-:W-:Y:S01]  /*0c00*/  NOP ;  /* 0x0000000000007918 */ /* 0x000fe20000000000 */
[----:B-1----:R-:W-:-:S13]  /*0c10*/  ISETP.NE.AND P0, PT, R2, 0x1, PT ;  /* 0x000000010200780c */ /* 0x002fda0003f05270 */
[----:B------:R-:W-:Y:S05]  /*0c20*/  @P0 BRA `(.L_x_11) ;  /* 0x0000000000480947 */ /* 0x000fea0003800000 */
[----:B------:R-:W1:Y:S01]  /*0c30*/  S2UR UR7, SR_CgaCtaId ;  /* 0x00000000000779c3 */ /* 0x000e620000008800 */
[----:B------:R-:W-:Y:S01]  /*0c40*/  UMOV UR9, 0x400 ;  /* 0x0000040000097882 */ /* 0x000fe20000000000 */
[----:B------:R-:W-:Y:S01]  /*0c50*/  UMOV UR5, 0x20 ;  /* 0x0000002000057882 */ /* 0x000fe20000000000 */
[----:B------:R-:W-:Y:S01]  /*0c60*/  UMOV UR4, 0x80 ;  /* 0x0000008000047882 */ /* 0x000fe20000000000 */
[----:B------:R-:W-:-:S04]  /*0c70*/  UIADD3 UR10, UPT, UPT, -UR5, 0x100000, URZ ;  /* 0x00100000050a7890 */ /* 0x000fc8000fffe1ff */
[----:B------:R-:W-:Y:S02]  /*0c80*/  USHF.L.U32 UR11, UR10, 0xb, URZ ;  /* 0x0000000b0a0b7899 */ /* 0x000fe400080006ff */
[----:B------:R-:W-:Y:S02]  /*0c90*/  USHF.L.U32 UR10, UR10, 0x1, URZ ;  /* 0x000000010a0a7899 */ /* 0x000fe400080006ff */
[----:B------:R-:W-:-:S04]  /*0ca0*/  UIADD3 UR4, UPT, UPT, -UR4, 0x100000, URZ ;  /* 0x0010000004047890 */ /* 0x000fc8000fffe1ff */
[----:B------:R-:W-:Y:S02]  /*0cb0*/  USHF.L.U32 UR5, UR4, 0xb, URZ ;  /* 0x0000000b04057899 */ /* 0x000fe400080006ff */
[----:B------:R-:W-:Y:S01]  /*0cc0*/  USHF.L.U32 UR4, UR4, 0x1, URZ ;  /* 0x0000000104047899 */ /* 0x000fe200080006ff */
[----:B------:R-:W-:Y:S01]  /*0cd0*/  ELECT P0, URZ, PT ;  /* 0x0000000000ff782f */ /* 0x000fe20003800000 */
[----:B-1----:R-:W-:Y:S01]  /*0ce0*/  ULEA UR7, UR7, UR9, 0x18 ;  /* 0x0000000907077291 */ /* 0x002fe2000f8ec0ff */
[----:B------:R-:W1:Y:S11]  /*0cf0*/  FENCE.VIEW.ASYNC.S ;  /* 0x00000000000073c6 */ /* 0x000e760000000000 */
[----:B-1----:R1:W3:Y:S01]  /*0d00*/  SYNCS.EXCH.64 URZ, [UR7+0x300], UR10 ;  /* 0x0003000a07ff75b2 */ /* 0x0022e20008000100 */
[----:B------:R1:W4:Y:S01]  /*0d10*/  SYNCS.EXCH.64 URZ, [UR7+0x310], UR4 ;  /* 0x0003100407ff75b2 */ /* 0x0003220008000100 */
[----:B------:R1:W1:Y:S01]  /*0d20*/  SYNCS.EXCH.64 URZ, [UR7+0x308], UR10 ;  /* 0x0003080a07ff75b2 */ /* 0x0002620008000100 */
[----:B------:R1:W1:Y:S01]  /*0d30*/  SYNCS.EXCH.64 URZ, [UR7+0x318], UR4 ;  /* 0x0003180407ff75b2 */ /* 0x0002620008000100 */
[----:B------:R-:W-:Y:S01]  /*0d40*/  NOP ;  /* 0x0000000000007918 */ /* 0x000fe20000000000 */
.L_x_11:
[----:B------:R-:W2:Y:S01]  /*0d50*/  SHFL.IDX PT, R2, R74, RZ, 0x1f ;  /* 0x00001fff4a027589 */ /* 0x000ea200000e0000 */
[----:B------:R-:W-:Y:S01]  /*0d60*/  NOP ;  /* 0x0000000000007918 */ /* 0x000fe20000000000 */
[----:B--2---:R-:W-:-:S13]  /*0d70*/  ISETP.NE.AND P0, PT, R2, 0x3, PT ;  /* 0x000000030200780c */ /* 0x004fda0003f05270 */
[----:B------:R-:W-:Y:S05]  /*0d80*/  @P0 BRA `(.L_x_12) ;  /* 0x0000000000300947 */ /* 0x000fea0003800000 */
[----:B-1----:R-:W1:Y:S01]  /*0d90*/  S2UR UR5, SR_CgaCtaId ;  /* 0x00000000000579c3 */ /* 0x002e620000008800 */
[----:B------:R-:W-:Y:S01]  /*0da0*/  UMOV UR7, 0x400 ;  /* 0x0000040000077882 */ /* 0x000fe20000000000 */
[----:B------:R-:W-:Y:S01]  /*0db0*/  UMOV UR4, 0x20 ;  /* 0x0000002000047882 */ /* 0x000fe20000000000 */
[----:B------:R-:W-:Y:S01]  /*0dc0*/  ELECT P0, URZ, PT ;  /* 0x0000000000ff782f */ /* 0x000fe20003800000 */
[----:B------:R-:W-:-:S04]  /*0dd0*/  UIADD3 UR10, UPT, UPT, -UR4, 0x100000, URZ ;  /* 0x00100000040a7890 */ /* 0x000fc8000fffe1ff */
[----:B------:R-:W-:Y:S02]  /*0de0*/  USHF.L.U32 UR11, UR10, 0xb, URZ ;  /* 0x0000000b0a0b7899 */ /* 0x000fe400080006ff */
[----:B------:R-:W-:Y:S02]  /*0df0*/  USHF.L.U32 UR10, UR10, 0x1, URZ ;  /* 0x000000010a0a7899 */ /* 0x000fe400080006ff */
[----:B-1----:R-:W-:Y:S01]  /*0e00*/  ULEA UR5, UR5, UR7, 0x18 ;  /* 0x0000000705057291 */ /* 0x002fe2000f8ec0ff */
[----:B------:R-:W1:Y:S11]  /*0e10*/  FENCE.VIEW.ASYNC.S ;  /* 0x00000000000073c6 */ /* 0x000e760000000000 */
[----:B-1----:R2:W1:Y:S01]  /*0e20*/  SYNCS.EXCH.64 URZ, [UR5+0x320], UR10 ;  /* 0x0003200a05ff75b2 */ /* 0x0024620008000100 */
[----:B------:R2:W1:Y:S02]  /*0e30*/  SYNCS.EXCH.64 URZ, [UR5+0x328], UR10 ;  /* 0x0003280a05ff75b2 */ /* 0x0004640008000100 */
[----:B--2---:R-:W-:Y:S01]  /*0e40*/  NOP ;  /* 0x0000000000007918 */ /* 0x004fe20000000000 */
.L_x_12:
[----:B------:R-:W2:Y:S01]  /*0e50*/  SHFL.IDX PT, R2, R74, RZ, 0x1f ;  /* 0x00001fff4a027589 */ /* 0x000ea200000e0000 */
[----:B------:R-:W-:Y:S01]  /*0e60*/  NOP ;  /* 0x0000000000007918 */ /* 0x000fe20000000000 */
[----:B--2---:R-:W-:-:S13]  /*0e70*/  ISETP.NE.AND P0, PT, R2, 0x4, PT ;  /* 0x000000040200780c */ /* 0x004fda0003f05270 */
[----:B------:R-:W-:Y:S05]  /*0e80*/  @P0 BRA `(.L_x_13) ;  /* 0x00000000004c0947 */ /* 0x000fea0003800000 */
[----:B-1----:R-:W1:Y:S01]  /*0e90*/  S2UR UR5, SR_CgaCtaId ;  /* 0x00000000000579c3 */ /* 0x002e620000008800 */
[----:B------:R-:W-:Y:S01]  /*0ea0*/  UMOV UR9, 0x100 ;  /* 0x0000010000097882 */ /* 0x000fe20000000000 */
[----:B------:R-:W-:Y:S01]  /*0eb0*/  UMOV UR7, 0x400 ;  /* 0x0000040000077882 */ /* 0x000fe20000000000 */
[----:B------:R-:W-:Y:S01]  /*0ec0*/  USEL UR9, UR9, 0xe0, UP2 ;  /* 0x000000e009097887 */ /* 0x000fe20009000000 */
[----:B------:R-:W-:Y:S01]  /*0ed0*/  UMOV UR4, 0x1 ;  /* 0x0000000100047882 */ /* 0x000fe20000000000 */
[----:B------:R-:W-:Y:S01]  /*0ee0*/  ELECT P0, URZ, PT ;  /* 0x0000000000ff782f */ /* 0x000fe20003800000 */
[----:B------:R-:W-:-:S04]  /*0ef0*/  UIADD3 UR10, UPT, UPT, -UR4, 0x100000, URZ ;  /* 0x00100000040a7890 */ /* 0x000fc8000fffe1ff */
[----:B------:R-:W-:Y:S02]  /*0f00*/  USHF.L.U32 UR11, UR10, 0xb, URZ ;  /* 0x0000000b0a0b7899 */ /* 0x000fe400080006ff */
[----:B------:R-:W-:Y:S02]  /*0f10*/  USHF.L.U32 UR10, UR10, 0x1, URZ ;  /* 0x000000010a0a7899 */ /* 0x000fe400080006ff */
[----:B------:R-:W-:-:S04]  /*0f20*/  UIADD3 UR12, UPT, UPT, -UR9, 0x100000, URZ ;  /* 0x00100000090c7890 */ /* 0x000fc8000fffe1ff */
[----:B------:R-:W-:Y:S02]  /*0f30*/  USHF.L.U32 UR13, UR12, 0xb, URZ ;  /* 0x0000000b0c0d7899 */ /* 0x000fe400080006ff */
[----:B------:R-:W-:Y:S02]  /*0f40*/  USHF.L.U32 UR12, UR12, 0x1, URZ ;  /* 0x000000010c0c7899 */ /* 0x000fe400080006ff */
[----:B-1----:R-:W-:Y:S01]  /*0f50*/  ULEA UR5, UR5, UR7, 0x18 ;  /* 0x0000000705057291 */ /* 0x002fe2000f8ec0ff */
[----:B------:R-:W1:Y:S11]  /*0f60*/  FENCE.VIEW.ASYNC.S ;  /* 0x00000000000073c6 */ /* 0x000e760000000000 */
[----:B-1----:R2:W1:Y:S01]  /*0f70*/  SYNCS.EXCH.64 URZ, [UR5+0x330], UR10 ;  /* 0x0003300a05ff75b2 */ /* 0x0024620008000100 */
[----:B------:R2:W1:Y:S01]  /*0f80*/  SYNCS.EXCH.64 URZ, [UR5+0x340], UR12 ;  /* 0x0003400c05ff75b2 */ /* 0x0004620008000100 */
[----:B------:R2:W1:Y:S01]  /*0f90*/  SYNCS.EXCH.64 URZ, [UR5+0x338], UR10 ;  /* 0x0003380a05ff75b2 */ /* 0x0004620008000100 */
[----:B------:R2:W1:Y:S02]  /*0fa0*/  SYNCS.EXCH.64 URZ, [UR5+0x348], UR12 ;  /* 0x0003480c05ff75b2 */ /* 0x0004640008000100 */
[----:B--2---:R-:W-:Y:S01]  /*0fb0*/  NOP ;  /* 0x0000000000007918 */ /* 0x004fe20000000000 */
.L_x_13:
[----:B------:R-:W2:Y:S01]  /*0fc0*/  SHFL.IDX PT, R2, R74, RZ, 0x1f ;  /* 0x00001fff4a027589 */ /* 0x000ea200000e0000 */
[----:B------:R-:W-:Y:S01]  /*0fd0*/  NOP ;  /* 0x0000000000007918 */ /* 0x000fe20000000000 */
[----:B--2---:R-:W-:-:S13]  /*0fe0*/  ISETP.NE.AND P0, PT, R2, 0x5, PT ;  /* 0x000000050200780c */ /* 0x004fda0003f05270 */
[----:B------:R-:W-:Y:S05]  /*0ff0*/  @P0 BRA `(.L_x_14) ;  /* 0x0000000000580947 */ /* 0x000fea0003800000 */
[----:B-1----:R-:W1:Y:S01]  /*1000*/  S2UR UR7, SR_CgaCtaId ;  /* 0x00000000000779c3 */ /* 0x002e620000008800 */
        /* <DEDUP_REMOVED lines=12> */
[----:B-1----:R2:W1:Y:S01]  /*10d0*/  SYNCS.EXCH.64 URZ, [UR7+0x350], UR10 ;  /* 0x0003500a07ff75b2 */ /* 0x0024620008000100 */
[----:B------:R2:W1:Y:S01]  /*10e0*/  SYNCS.EXCH.64 URZ, [UR7+0x370], UR4 ;  /* 0x0003700407ff75b2 */ /* 0x0004620008000100 */
[----:B------:R2:W1:Y:S01]  /*10f0*/  SYNCS.EXCH.64 URZ, [UR7+0x358], UR10 ;  /* 0x0003580a07ff75b2 */ /* 0x0004620008000100 */
[----:B------:R2:W1:Y:S01]  /*1100*/  SYNCS.EXCH.64 URZ, [UR7+0x378], UR4 ;  /* 0x0003780407ff75b2 */ /* 0x0004620008000100 */
[----:B------:R2:W1:Y:S01]  /*1110*/  SYNCS.EXCH.64 URZ, [UR7+0x360], UR10 ;  /* 0x0003600a07ff75b2 */ /* 0x0004620008000100 */
[----:B------:R2:W1:Y:S01]  /*1120*/  SYNCS.EXCH.64 URZ, [UR7+0x380], UR4 ;  /* 0x0003800407ff75b2 */ /* 0x0004620008000100 */
[----:B------:R2:W1:Y:S01]  /*1130*/  SYNCS.EXCH.64 URZ, [UR7+0x368], UR10 ;  /* 0x0003680a07ff75b2 */ /* 0x0004620008000100 */
[----:B------:R2:W1:Y:S02]  /*1140*/  SYNCS.EXCH.64 URZ, [UR7+0x388], UR4 ;  /* 0x0003880407ff75b2 */ /* 0x0004640008000100 */
[----:B--2---:R-:W-:Y:S01]  /*1150*/  NOP ;  /* 0x0000000000007918 */ /* 0x004fe20000000000 */
.L_x_14:
        /* <DEDUP_REMOVED lines=18> */
.L_x_15:
[----:B-1----:R-:W1:Y:S01]  /*1280*/  S2UR UR5, SR_CTAID.X ;  /* 0x00000000000579c3 */ /* 0x002e620000002500 */
[----:B------:R-:W-:-:S05]  /*1290*/  CS2R.32 R69, SR_CgaSize ;  /* 0x0000000000457805 */ /* 0x000fca0000008a00 */
[----:B------:R-:W-:-:S05]  /*12a0*/  IMAD R69, R69, -0xa0, RZ ;  /* 0xffffff6045457824 */ /* 0x000fca00078e02ff */
[----:B------:R-:W-:-:S14]  /*12b0*/  R2UR UR9, R69 ;  /* 0x00000000450972ca */ /* 0x000fdc00000e0000 */
[----:B------:R-:W2:Y:S01]  /*12c0*/  LDCU UR9, c[0x0][UR9+0x2b0] ;  /* 0x00005600090977ac */ /* 0x000ea20008000800 */
[----:B------:R-:W-:Y:S01]  /*12d0*/  NOP ;  /* 0x0000000000007918 */ /* 0x000fe20000000000 */
[----:B------:R-:W-:-:S05]  /*12e0*/  CS2R.32 R69, SR_CgaSize ;  /* 0x0000000000457805 */ /* 0x000fca0000008a00 */
[----:B------:R-:W-:-:S05]  /*12f0*/  IMAD R69, R69, -0xa0, RZ ;  /* 0xffffff6045457824 */ /* 0x000fca00078e02ff */
[----:B------:R-:W-:-:S14]  /*1300*/  R2UR UR7, R69 ;  /* 0x00000000450772ca */ /* 0x000fdc00000e0000 */
[----:B------:R-:W3:Y:S01]  /*1310*/  LDCU UR7, c[0x0][UR7+0x2b4] ;  /* 0x00005680070777ac */ /* 0x000ee20008000800 */
[----:B------:R-:W4:Y:S08]  /*1320*/  S2UR UR4, SR_CTAID.Y ;  /* 0x00000000000479c3 */ /* 0x000f300000002600 */
[----:B------:R-:W3:Y:S01]  /*1330*/  LDC R9, c[0x0][0xb24] ;  /* 0x0002c900ff097b82 */ /* 0x000ee20000000800 */
[----:B-1----:R-:W-:-:S02]  /*1340*/  I2FP.F32.U32 R4, UR5 ;  /* 0x0000000500047c45 */ /* 0x002fc40008201000 */
[----:B------:R-:W-:-:S05]  /*1350*/  CS2R.32 R5, SR_CgaSize ;  /* 0x0000000000057805 */ /* 0x000fca0000008a00 */
[----:B------:R-:W-:-:S06]  /*1360*/  IMAD R5, R5, -0xa0, RZ ;  /* 0xffffff6005057824 */ /* 0x000fcc00078e02ff */
[----:B------:R-:W1:Y:S01]  /*1370*/  LDC R5, c[0x0][R5+0x2a0] ;  /* 0x0000a80005057b82 */ /* 0x000e620000000800 */
[----:B------:R-:W-:Y:S01]  /*1380*/  MOV R69, UR5 ;  /* 0x0000000500457c02 */ /* 0x000fe20008000f00 */
[----:B--2---:R-:W-:Y:S01]  /*1390*/  FMUL R4, R4, UR9 ;  /* 0x0000000904047c20 */ /* 0x004fe20008400000 */
[----:B----4-:R-:W-:Y:S02]  /*13a0*/  I2FP.F32.U32 R2, UR4 ;  /* 0x0000000400027c45 */ /* 0x010fe40008201000 */
[----:B------:R-:W-:-:S05]  /*13b0*/  CS2R.32 R3, SR_CgaSize ;  /* 0x0000000000037805 */ /* 0x000fca0000008a00 */
[----:B------:R-:W-:-:S06]  /*13c0*/  IMAD R3, R3, -0xa0, RZ ;  /* 0xffffff6003037824 */ /* 0x000fcc00078e02ff */
[----:B------:R-:W2:Y:S01]  /*13d0*/  LDC R3, c[0x0][R3+0x2a4] ;  /* 0x0000a90003037b82 */ /* 0x000ea20000000800 */
[----:B------:R-:W4:Y:S01]  /*13e0*/  F2I.U32.TRUNC.NTZ R68, R4 ;  /* 0x0000000400447305 */ /* 0x000f22000020f000 */
[----:B------:R-:W-:Y:S01]  /*13f0*/  MOV R63, UR4 ;  /* 0x00000004003f7c02 */ /* 0x000fe20008000f00 */
[----:B---3--:R-:W-:-:S05]  /*1400*/  FMUL R2, R2, UR7 ;  /* 0x0000000702027c20 */ /* 0x008fca0008400000 */
[----:B------:R-:W-:Y:S01]  /*1410*/  BAR.SYNC.DEFER_BLOCKING 0x0 ;  /* 0x0000000000007b1d */ /* 0x000fe20000010000 */
[----:B------:R-:W-:-:S05]  /*1420*/  ISETP.GE.AND P0, PT, R9, 0x1, PT ;  /* 0x000000010900780c */ /* 0x000fca0003f06270 */
[----:B------:R-:W3:Y:S02]  /*1430*/  F2I.U32.TRUNC.NTZ R62, R2 ;  /* 0x00000002003e7305 */ /* 0x000ee4000020f000 */
[----:B------:R-:W2:Y:S01]  /*1440*/  S2UR UR36, SR_CTAID.Z ;  /* 0x00000000002479c3 */ /* 0x000ea20000002700 */
[----:B----4-:R-:W-:-:S05]  /*1450*/  IADD3 R68, PT, PT, -R68, RZ, RZ ;  /* 0x000000ff44447210 */ /* 0x010fca0007ffe1ff */
[----:B-1----:R-:W-:Y:S01]  /*1460*/  IMAD R68, R5, R68, UR5 ;  /* 0x0000000505447e24 */ /* 0x002fe2000f8e0244 */
[----:B---3--:R-:W-:-:S05]  /*1470*/  IADD3 R62, PT, PT, -R62, RZ, RZ ;  /* 0x000000ff3e3e7210 */ /* 0x008fca0007ffe1ff */
[----:B--2---:R-:W-:Y:S01]  /*1480*/  IMAD R62, R3, R62, UR4 ;  /* 0x00000004033e7e24 */ /* 0x004fe2000f8e023e */
[----:B------:R-:W-:Y:S06]  /*1490*/  @!P0 BRA `(.L_x_16) ;  /* 0x0000000000b88947 */ /* 0x000fec0003800000 */
[----:B------:R-:W1:Y:S01]  /*14a0*/  LDC.64 R4, c[0x0][0xb18] ;  /* 0x0002c600ff047b82 */ /* 0x000e620000000a00 */
[----:B------:R-:W-:-:S07]  /*14b0*/  ISETP.NE.AND P0, PT, R9, 0x1, PT ;  /* 0x000000010900780c */ /* 0x000fce0003f05270 */
[----:B------:R-:W2:Y:S08]  /*14c0*/  LDC R10, c[0x0][0xb0c] ;  /* 0x0002c300ff0a7b82 */ /* 0x000eb00000000800 */
[----:B------:R-:W3:Y:S08]  /*14d0*/  LDC R11, c[0x0][0x370] ;  /* 0x0000dc00ff0b7b82 */ /* 0x000ef00000000800 */
[----:B------:R-:W4:Y:S01]  /*14e0*/  LDC R12, c[0x0][0x374] ;  /* 0x0000dd00ff0c7b82 */ /* 0x000f220000000800 */
[----:B-1----:R-:W-:-:S07]  /*14f0*/  ISETP.NE.AND P1, PT, R4, 0x1, PT ;  /* 0x000000010400780c */ /* 0x002fce0003f25270 */
[----:B------:R-:W3:Y:S01]  /*1500*/  LDC.64 R6, c[0x0][0xb10] ;  /* 0x0002c400ff067b82 */ /* 0x000ee20000000a00 */
[----:B--2---:R-:W-:-:S07]  /*1510*/  ISETP.NE.AND P2, PT, R10, 0x1, PT ;  /* 0x000000010a00780c */ /* 0x004fce0003f45270 */
[----:B------:R-:W1:Y:S08]  /*1520*/  LDC R8, c[0x0][0xb20] ;  /* 0x0002c800ff087b82 */ /* 0x000e700000000800 */
[----:B------:R-:W2:Y:S01]  /*1530*/  LDC.64 R2, c[0x0][0xb28] ;  /* 0x0002ca00ff027b82 */ /* 0x000ea20000000a00 */
[----:B----4-:R-:W-:-:S04]  /*1540*/  IMAD.HI.U32 R13, R12, R5, RZ ;  /* 0x000000050c0d7227 */ /* 0x010fc800078e00ff */
[----:B------:R-:W-:-:S04]  /*1550*/  IMAD.HI.U32 R5, R63, R5, RZ ;  /* 0x000000053f057227 */ /* 0x000fc800078e00ff */
[----:B---3--:R-:W-:-:S04]  /*1560*/  IMAD.HI.U32 R14, R11, R6, RZ ;  /* 0x000000060b0e7227 */ /* 0x008fc800078e00ff */
[----:B------:R-:W-:Y:S01]  /*1570*/  IMAD.HI.U32 R16, R69, R6, RZ ;  /* 0x0000000645107227 */ /* 0x000fe200078e00ff */
[-C--:B------:R-:W-:Y:S02]  /*1580*/  @P2 SHF.R.U32.HI R11, RZ, R7.reuse, R14 ;  /* 0x00000007ff0b2219 */ /* 0x080fe4000001160e */
[-C--:B-1----:R-:W-:Y:S02]  /*1590*/  @P1 SHF.R.U32.HI R12, RZ, R8.reuse, R13 ;  /* 0x00000008ff0c1219 */ /* 0x082fe4000001160d */
[----:B------:R-:W-:Y:S02]  /*15a0*/  SHF.R.U32.HI R8, RZ, R8, R5 ;  /* 0x00000008ff087219 */ /* 0x000fe40000011605 */
[----:B------:R-:W-:Y:S02]  /*15b0*/  SHF.R.U32.HI R16, RZ, R7, R16 ;  /* 0x00000007ff107219 */ /* 0x000fe40000011610 */
[----:B------:R-:W-:Y:S01]  /*15c0*/  SEL R5, R63, R8, !P1 ;  /* 0x000000083f057207 */ /* 0x000fe20004800000 */
[----:B--2---:R-:W-:Y:S01]  /*15d0*/  IMAD.HI.U32 R14, R12, R2, RZ ;  /* 0x000000020c0e7227 */ /* 0x004fe200078e00ff */
[----:B------:R-:W-:-:S03]  /*15e0*/  SEL R7, R69, R16, !P2 ;  /* 0x0000001045077207 */ /* 0x000fc60005000000 */
[----:B------:R-:W-:Y:S01]  /*15f0*/  IMAD.HI.U32 R6, R11, R2, RZ ;  /* 0x000000020b067227 */ /* 0x000fe200078e00ff */
[----:B------:R-:W-:-:S04]  /*1600*/  @P0 SHF.R.U32.HI R12, RZ, R3, R14 ;  /* 0x00000003ff0c0219 */ /* 0x000fc8000001160e */
[----:B------:R-:W-:Y:S01]  /*1610*/  @P0 SHF.R.U32.HI R11, RZ, R3, R6 ;  /* 0x00000003ff0b0219 */ /* 0x000fe20000011606 */
[----:B------:R-:W-:-:S04]  /*1620*/  IMAD R12, R12, R9, RZ ;  /* 0x000000090c0c7224 */ /* 0x000fc800078e02ff */
[----:B------:R-:W-:Y:S01]  /*1630*/  IMAD R6, R11, R9, RZ ;  /* 0x000000090b067224 */ /* 0x000fe200078e02ff */
[----:B------:R-:W-:-:S04]  /*1640*/  ISETP.GE.AND P1, PT, R5, R12, PT ;  /* 0x0000000c0500720c */ /* 0x000fc80003f26270 */
[----:B------:R-:W-:Y:S01]  /*1650*/  ISETP.GE.OR P1, PT, R7, R6, P1 ;  /* 0x000000060700720c */ /* 0x000fe20000f26670 */
[----:B------:R-:W-:-:S05]  /*1660*/  IMAD.HI.U32 R6, R5, R2, RZ ;  /* 0x0000000205067227 */ /* 0x000fca00078e00ff */
[----:B------:R-:W-:-:S04]  /*1670*/  SHF.R.U32.HI R6, RZ, R3, R6 ;  /* 0x00000003ff067219 */ /* 0x000fc80000011606 */
[----:B------:R-:W-:-:S03]  /*1680*/  SEL R6, R5, R6, !P0 ;  /* 0x0000000605067207 */ /* 0x000fc60004000000 */
[----:B------:R-:W-:Y:S01]  /*1690*/  @!P1 IMAD.HI.U32 R8, R7, R2, RZ ;  /* 0x0000000207089227 */ /* 0x000fe200078e00ff */
[----:B------:R-:W-:-:S04]  /*16a0*/  IADD3 R2, PT, PT, -R6, RZ, RZ ;  /* 0x000000ff06027210 */ /* 0x000fc80007ffe1ff */
[----:B------:R-:W-:Y:S01]  /*16b0*/  @!P1 SHF.R.U32.HI R8, RZ, R3, R8 ;  /* 0x00000003ff089219 */ /* 0x000fe20000011608 */
[----:B------:R-:W-:-:S03]  /*16c0*/  IMAD R2, R9, R2, R5 ;  /* 0x0000000209027224 */ /* 0x000fc600078e0205 */
[----:B------:R-:W-:Y:S02]  /*16d0*/  @!P1 SEL R3, R7, R8, !P0 ;  /* 0x0000000807039207 */ /* 0x000fe40004000000 */
[----:B------:R-:W-:-:S03]  /*16e0*/  IADD3 R8, PT, PT, -R5, RZ, RZ ;  /* 0x000000ff05087210 */ /* 0x000fc60007ffe1ff */
[--C-:B------:R-:W-:Y:S02]  /*16f0*/  @!P1 IMAD.IADD R6, R6, 0x1, -R3.reuse ;  /* 0x0000000106069824 */ /* 0x100fe400078e0a03 */
[----:B------:R-:W-:Y:S01]  /*1700*/  @!P1 IMAD R3, R2, R11, R3 ;  /* 0x0000000b02039224 */ /* 0x000fe200078e0203 */
[----:B------:R-:W-:Y:S01]  /*1710*/  IADD3 R2, PT, PT, -R7, RZ, RZ ;  /* 0x000000ff07027210 */ /* 0x000fe20007ffe1ff */
[----:B------:R-:W-:Y:S02]  /*1720*/  @!P1 IMAD R5, R6, R9, R7 ;  /* 0x0000000906059224 */ /* 0x000fe400078e0207 */
[----:B------:R-:W-:Y:S02]  /*1730*/  IMAD R8, R4, R8, R63 ;  /* 0x0000000804087224 */ /* 0x000fe400078e023f */
[----:B------:R-:W-:Y:S02]  /*1740*/  @!P1 IMAD.MOV.U32 R7, RZ, RZ, R3 ;  /* 0x000000ffff079224 */ /* 0x000fe400078e0003 */
[----:B------:R-:W-:-:S02]  /*1750*/  IMAD R2, R10, R2, R69 ;  /* 0x000000020a027224 */ /* 0x000fc400078e0245 */
[----:B------:R-:W-:Y:S02]  /*1760*/  IMAD R63, R5, R4, R8 ;  /* 0x00000004053f7224 */ /* 0x000fe400078e0208 */
[----:B------:R-:W-:Y:S02]  /*1770*/  IMAD R69, R7, R10, R2 ;  /* 0x0000000a07457224 */ /* 0x000fe400078e0202 */
.L_x_16:
[----:B------:R-:W1:Y:S01]  /*1780*/  LDCU UR4, c[0x0][0xb30] ;  /* 0x00016600ff0477ac */ /* 0x000e620008000800 */
[----:B------:R-:W2:Y:S08]  /*1790*/  S2UR UR37, SR_CgaCtaId ;  /* 0x00000000002579c3 */ /* 0x000eb00000008800 */
[----:B------:R-:W3:Y:S01]  /*17a0*/  LDC R26, c[0x0][0xb24] ;  /* 0x0002c900ff1a7b82 */ /* 0x000ee20000000800 */
[----:B-1----:R-:W-:-:S09]  /*17b0*/  UISETP.NE.AND UP1, UPT, UR4, 0x1, UPT ;  /* 0x000000010400788c */ /* 0x002fd2000bf25270 */
[----:B--2---:R-:W-:Y:S05]  /*17c0*/  BRA.U UP1, `(.L_x_17) ;  /* 0x0000000101407547 */ /* 0x004fea000b800000 */
[----:B------:R-:W1:Y:S08]  /*17d0*/  LDC.64 R4, c[0x0][0xb10] ;  /* 0x0002c400ff047b82 */ /* 0x000e700000000a00 */
[----:B------:R-:W2:Y:S08]  /*17e0*/  LDC.64 R2, c[0x0][0xb18] ;  /* 0x0002c600ff027b82 */ /* 0x000eb00000000a00 */
[----:B------:R-:W4:Y:S08]  /*17f0*/  LDC R6, c[0x0][0xb20] ;  /* 0x0002c800ff067b82 */ /* 0x000f300000000800 */
[----:B------:R-:W3:Y:S01]  /*1800*/  LDC R8, c[0x0][0xb0c] ;  /* 0x0002c300ff087b82 */ /* 0x000ee20000000800 */
[----:B-1----:R-:W-:-:S05]  /*1810*/  IMAD.HI.U32 R4, R69, R4, RZ ;  /* 0x0000000445047227 */ /* 0x002fca00078e00ff */
[----:B------:R-:W-:Y:S01]  /*1820*/  SHF.R.U32.HI R4, RZ, R5, R4 ;  /* 0x00000005ff047219 */ /* 0x000fe20000011604 */
[----:B--2---:R-:W-:Y:S01]  /*1830*/  IMAD.HI.U32 R3, R63, R3, RZ ;  /* 0x000000033f037227 */ /* 0x004fe200078e00ff */
[----:B------:R-:W-:-:S04]  /*1840*/  ISETP.NE.AND P0, PT, R2, 0x1, PT ;  /* 0x000000010200780c */ /* 0x000fc80003f05270 */
[----:B----4-:R-:W-:-:S04]  /*1850*/  SHF.R.U32.HI R6, RZ, R6, R3 ;  /* 0x00000006ff067219 */ /* 0x010fc80000011603 */
[----:B------:R-:W-:Y:S02]  /*1860*/  SEL R3, R63, R6, !P0 ;  /* 0x000000063f037207 */ /* 0x000fe40004000000 */
[----:B---3--:R-:W-:-:S04]  /*1870*/  ISETP.NE.AND P1, PT, R8, 0x1, PT ;  /* 0x000000010800780c */ /* 0x008fc80003f25270 */
[----:B------:R-:W-:-:S05]  /*1880*/  SEL R4, R69, R4, !P1 ;  /* 0x0000000445047207 */ /* 0x000fca0004800000 */
[----:B------:R-:W-:Y:S02]  /*1890*/  IMAD.IADD R5, R3, 0x1, -R4 ;  /* 0x0000000103057824 */ /* 0x000fe400078e0a04 */
[----:B------:R-:W-:Y:S02]  /*18a0*/  IMAD.IADD R3, R4, 0x1, -R3 ;  /* 0x0000000104037824 */ /* 0x000fe400078e0a03 */
[----:B------:R-:W-:Y:S02]  /*18b0*/  IMAD R69, R5, R8, R69 ;  /* 0x0000000805457224 */ /* 0x000fe400078e0245 */
[----:B------:R-:W-:-:S07]  /*18c0*/  IMAD R63, R3, R2, R63 ;  /* 0x00000002033f7224 */ /* 0x000fce00078e023f */
.L_x_17:
[----:B------:R-:W-:Y:S01]  /*18d0*/  BAR.SYNC.DEFER_BLOCKING 0x0 ;  /* 0x0000000000007b1d */ /* 0x000fe20000010000 */
[----:B------:R-:W-:Y:S01]  /*18e0*/  UISETP.NE.AND UP1, UPT, UR8, 0x2, UPT ;  /* 0x000000020800788c */ /* 0x000fe2000bf25270 */
[----:B------:R-:W-:Y:S02]  /*18f0*/  ISETP.NE.OR P5, PT, R0, 0x2, !P5 ;  /* 0x000000020000780c */ /* 0x000fe40006fa5670 */
[----:B------:R-:W-:-:S06]  /*1900*/  LOP3.LUT R2, R87, 0x1f, RZ, 0xc0, !PT ;  /* 0x0000001f57027812 */ /* 0x000fcc00078ec0ff */
[----:B------:R-:W-:Y:S05]  /*1910*/  BRA.U UP1, `(.L_x_18) ;  /* 0x0000002901907547 */ /* 0x000fea000b800000 */
[----:B------:R-:W1:Y:S01]  /*1920*/  LDCU UR13, c[0x0][0x38c] ;  /* 0x00007180ff0d77ac */ /* 0x000e620008000800 */
[----:B------:R-:W2:Y:S01]  /*1930*/  LDC R9, c[0x0][0x370] ;  /* 0x0000dc00ff097b82 */ /* 0x000ea20000000800 */
[----:B------:R-:W-:Y:S01]  /*1940*/  PLOP3.LUT P1, PT, PT, PT, UP2, 0x80, 0x8 ;  /* 0x000000000008781c */ /* 0x000fe20003f2f028 */
[----:B------:R-:W-:Y:S01]  /*1950*/  HFMA2 R12, -RZ, RZ, 0, 0 ;  /* 0x00000000ff0c7431 */ /* 0x000fe200000001ff */
[----:B------:R-:W-:Y:S01]  /*1960*/  ISETP.EQ.OR P4, PT, R2, RZ, P5 ;  /* 0x000000ff0200720c */ /* 0x000fe20002f82670 */
[----:B------:R-:W-:Y:S01]  /*1970*/  IMAD.MOV.U32 R15, RZ, RZ, 0x1 ;  /* 0x00000001ff0f7424 */ /* 0x000fe200078e00ff */
[----:B------:R-:W-:Y:S01]  /*1980*/  PLOP3.LUT P1, PT, P1, PT, PT, 0x8, 0x80 ;  /* 0x000000000080781c */ /* 0x000fe20000f2e170 */
[----:B------:R-:W-:Y:S01]  /*1990*/  IMAD.MOV.U32 R14, RZ, RZ, RZ ;  /* 0x000000ffff0e7224 */ /* 0x000fe200078e00ff */
[----:B------:R-:W-:Y:S01]  /*19a0*/  MOV R8, 0x1 ;  /* 0x0000000100087802 */ /* 0x000fe20000000f00 */
[----:B------:R-:W4:Y:S01]  /*19b0*/  LDC R0, c[0x0][0x374] ;  /* 0x0000dd00ff007b82 */ /* 0x000f220000000800 */
[----:B------:R-:W-:Y:S01]  /*19c0*/  IMAD.MOV.U32 R10, RZ, RZ, RZ ;  /* 0x000000ffff0a7224 */ /* 0x000fe200078e00ff */
[----:B------:R-:W2:Y:S01]  /*19d0*/  LDCU.64 UR22, c[0x0][0x348] ;  /* 0x00006900ff1677ac */ /* 0x000ea20008000a00 */
[----:B------:R-:W-:Y:S01]  /*19e0*/  UMOV UR6, URZ ;  /* 0x000000ff00067c82 */ /* 0x000fe20008000000 */
[----:B-1----:R-:W-:-:S04]  /*19f0*/  UIADD3 UR5, UPT, UPT, UR13, 0xf, URZ ;  /* 0x0000000f0d057890 */ /* 0x002fc8000fffe0ff */
[----:B------:R-:W-:-:S04]  /*1a00*/  USHF.R.S32.HI UR4, URZ, 0x1f, UR5 ;  /* 0x0000001fff047899 */ /* 0x000fc80008011405 */
[----:B------:R-:W-:-:S04]  /*1a10*/  ULEA.HI UR4, UR4, UR5, URZ, 0x4 ;  /* 0x0000000504047291 */ /* 0x000fc8000f8f20ff */
[----:B------:R-:W-:Y:S02]  /*1a20*/  USHF.R.S32.HI UR15, URZ, 0x4, UR4 ;  /* 0x00000004ff0f7899 */ /* 0x000fe40008011404 */
[----:B------:R-:W-:Y:S02]  /*1a30*/  UIADD3 UR4, UPT, UPT, UR13, -0x1, URZ ;  /* 0xffffffff0d047890 */ /* 0x000fe4000fffe0ff */
[----:B------:R-:W-:Y:S02]  /*1a40*/  UISETP.LT.U32.AND UP0, UPT, UR15, 0x30, UPT ;  /* 0x000000300f00788c */ /* 0x000fe4000bf01070 */
[----:B------:R-:W-:Y:S02]  /*1a50*/  UISETP.GE.U32.AND UP1, UPT, UR4, -0x1f, UPT ;  /* 0xffffffe10400788c */ /* 0x000fe4000bf26070 */
[----:B------:R-:W-:Y:S02]  /*1a60*/  USEL UR14, UR15, 0x30, UP0 ;  /* 0x000000300f0e7887 */ /* 0x000fe40008000000 */
[----:B------:R-:W-:-:S02]  /*1a70*/  UIADD3 UR13, UPT, UPT, UR13, 0x1e, URZ ;  /* 0x0000001e0d0d7890 */ /* 0x000fc4000fffe0ff */
[----:B------:R-:W-:Y:S02]  /*1a80*/  UIADD3 UR5, UPT, UPT, UR14, -0x1, URZ ;  /* 0xffffffff0e057890 */ /* 0x000fe4000fffe0ff */
[----:B------:R-:W-:-:S03]  /*1a90*/  UIADD3 UR7, UPT, UPT, UR15, -UR14, URZ ;  /* 0x8000000e0f077290 */ /* 0x000fc6000fffe0ff */
[----:B------:R-:W-:-:S04]  /*1aa0*/  @UP1 UIADD3 UR5, UPT, UPT, UR14, URZ, URZ ;  /* 0x000000ff0e051290 */ /* 0x000fc8000fffe0ff */
[----:B--2---:R-:W-:-:S12]  /*1ab0*/  UIADD3 UR5, UPT, UPT, UR5, 0x1, URZ ;  /* 0x0000000105057890 */ /* 0x004fd8000fffe0ff */
.L_x_36:
[----:B------:R-:W-:Y:S01]  /*1ac0*/  UISETP.NE.AND UP0, UPT, UR37, URZ, UPT ;  /* 0x000000ff2500728c */ /* 0x000fe2000bf05270 */
[----:B------:R-:W1:Y:S08]  /*1ad0*/  S2UR UR37, SR_CgaCtaId ;  /* 0x00000000002579c3 */ /* 0x000e700000008800 */
[----:B------:R-:W-:Y:S05]  /*1ae0*/  BRA.U UP0, `(.L_x_19) ;  /* 0x0000000100347547 */ /* 0x000fea000b800000 */
[----:B------:R-:W2:Y:S01]  /*1af0*/  S2R R2, SR_CgaCtaId ;  /* 0x0000000000027919 */ /* 0x000ea20000008800 */
[----:B------:R-:W-:-:S04]  /*1b00*/  MOV R3, 0x400 ;  /* 0x0000040000037802 */ /* 0x000fc80000000f00 */
[----:B--2---:R-:W-:Y:S02]  /*1b10*/  LEA R3, R2, R3, 0x18 ;  /* 0x0000000302037211 */ /* 0x004fe400078ec0ff */
[----:B------:R-:W-:-:S03]  /*1b20*/  SHF.L.U32 R2, R8, 0x1f, RZ ;  /* 0x0000001f08027819 */ /* 0x000fc600000006ff */
[----:B------:R-:W-:-:S04]  /*1b30*/  IMAD R3, R10, 0x8, R3 ;  /* 0x000000080a037824 */ /* 0x000fc800078e0203 */
[----:B------:R-:W2:Y:S02]  /*1b40*/  SYNCS.PHASECHK.TRANS64.TRYWAIT P0, [R3+URZ+0x3a0], R2 ;  /* 0x0003a002030075a7 */ /* 0x000ea400080011ff */
[----:B--2---:R-:W-:Y:S05]  /*1b50*/  @!P0 BRA `(.L_x_20) ;  /* 0x0000006000548947 */ /* 0x004fea0003800000 */
.L_x_147:
[----:B------:R-:W-:Y:S01]  /*1b60*/  VIADD R10, R10, 0x1 ;  /* 0x000000010a0a7836 */ /* 0x000fe20000000000 */
[----:B------:R2:W-:Y:S04]  /*1b70*/  SYNCS.ARRIVE.TRANS64.A1T0 RZ, [R3+URZ+0x390], RZ ;  /* 0x000390ff03ff79a7 */ /* 0x0005e800081000ff */
[----:B------:R-:W-:-:S04]  /*1b80*/  ISETP.NE.AND P0, PT, R10, 0x2, PT ;  /* 0x000000020a00780c */ /* 0x000fc80003f05270 */
[----:B------:R-:W-:Y:S02]  /*1b90*/  SEL R10, R10, RZ, P0 ;  /* 0x000000ff0a0a7207 */ /* 0x000fe40000000000 */
[----:B--2---:R-:W-:-:S04]  /*1ba0*/  SEL R3, RZ, 0x1, P0 ;  /* 0x00000001ff037807 */ /* 0x004fc80000000000 */
[----:B------:R-:W-:-:S07]  /*1bb0*/  LOP3.LUT R8, R8, R3, RZ, 0x3c, !PT ;  /* 0x0000000308087212 */ /* 0x000fce00078e3cff */
.L_x_19:
[----:B------:R-:W-:Y:S01]  /*1bc0*/  UMOV UR4, 0x400 ;  /* 0x0000040000047882 */ /* 0x000fe20000000000 */
[----:B------:R-:W-:Y:S01]  /*1bd0*/  SHF.L.U32 R2, R15, 0x1f, RZ ;  /* 0x0000001f0f027819 */ /* 0x000fe200000006ff */
[----:B-1----:R-:W-:Y:S01]  /*1be0*/  ULEA UR4, UR37, UR4, 0x18 ;  /* 0x0000000425047291 */ /* 0x002fe2000f8ec0ff */
[----:B------:R-:W-:Y:S01]  /*1bf0*/  R2UR UR35, R69 ;  /* 0x00000000452372ca */ /* 0x000fe200000e0000 */
[----:B------:R-:W-:Y:S01]  /*1c00*/  UISETP.GE.U32.AND UP0, UPT, UR13, 0x1f, UPT ;  /* 0x0000001f0d00788c */ /* 0x000fe2000bf06070 */
[----:B------:R-:W-:Y:S01]  /*1c10*/  R2UR UR11, R63 ;  /* 0x000000003f0b72ca */ /* 0x000fe200000e0000 */
[----:B------:R-:W-:Y:S01]  /*1c20*/  ULEA UR8, UR6, UR4, 0x3 ;  /* 0x0000000406087291 */ /* 0x000fe2000f8e18ff */
[----:B------:R-:W-:-:S08]  /*1c30*/  UMOV UR24, URZ ;  /* 0x000000ff00187c82 */ /* 0x000fd00008000000 */
[----:B------:R1:W2:Y:S01]  /*1c40*/  SYNCS.PHASECHK.TRANS64.TRYWAIT P0, [UR8+0x180], R2 ;  /* 0x00018002ff0075a7 */ /* 0x0002a20008001108 */
[----:B------:R-:W-:Y:S02]  /*1c50*/  USHF.L.U32 UR35, UR35, 0x7, URZ ;  /* 0x0000000723237899 */ /* 0x000fe400080006ff */
[----:B------:R-:W-:Y:S01]  /*1c60*/  USHF.L.U32 UR11, UR11, 0x4, URZ ;  /* 0x000000040b0b7899 */ /* 0x000fe200080006ff */
[----:B------:R-:W-:Y:S11]  /*1c70*/  BRA.U !UP0, `(.L_x_21) ;  /* 0x0000000108a87547 */ /* 0x000ff6000b800000 */
[----:B------:R-:W-:Y:S01]  /*1c80*/  UMOV UR16, URZ ;  /* 0x000000ff00107c82 */ /* 0x000fe20008000000 */
[----:B------:R-:W-:-:S05]  /*1c90*/  UMOV UR17, UR6 ;  /* 0x0000000600117c82 */ /* 0x000fca0008000000 */
.L_x_26:
[----:B-1----:R-:W-:Y:S01]  /*1ca0*/  ULEA UR33, UR17, UR4, 0x3 ;  /* 0x0000000411217291 */ /* 0x002fe2000f8e18ff */
[----:B--2---:R-:W-:Y:S01]  /*1cb0*/  @!P5 MOV R3, 0x1200 ;  /* 0x000012000003d802 */ /* 0x004fe20000000f00 */
[----:B--2---:R-:W-:Y:S10]  /*1cc0*/  @P0 BRA `(.L_x_22) ;  /* 0x00000000000c0947 */ /* 0x004ff40003800000 */
[----:B------:R-:W-:-:S04]  /*1cd0*/  SHF.L.U32 R5, R15, 0x1f, RZ ;  /* 0x0000001f0f057819 */ /* 0x000fc800000006ff */
[----:B------:R-:W2:Y:S02]  /*1ce0*/  SYNCS.PHASECHK.TRANS64.TRYWAIT P0, [UR33+0x180], R5 ;  /* 0x00018005ff0075a7 */ /* 0x000ea40008001121 */
[----:B--2---:R-:W-:Y:S05]  /*1cf0*/  @!P0 BRA `(.L_x_23) ;  /* 0x0000006000008947 */ /* 0x004fea0003800000 */
.L_x_22:
[----:B------:R2:W-:Y:S01]  /*1d00*/  @!P5 SYNCS.ARRIVE.TRANS64 RZ, [UR33], R3 ;  /* 0x00000003ffffd9a7 */ /* 0x0005e20008000021 */
[----:B------:R-:W-:Y:S04]  /*1d10*/  BSSY.RECONVERGENT B0, `(.L_x_24) ;  /* 0x0000003000007945 */ /* 0x000fe80003800200 */
[----:B------:R-:W-:Y:S05]  /*1d20*/  @P4 BRA `(.L_x_25) ;  /* 0x0000000000044947 */ /* 0x000fea0003800000 */
[----:B------:R-:W-:Y:S05]  /*1d30*/  BPT.TRAP 0x1 ;  /* 0x000000040000795c */ /* 0x000fea0000300000 */
.L_x_25:
[----:B------:R-:W-:Y:S05]  /*1d40*/  BSYNC.RECONVERGENT B0 ;  /* 0x0000000000007941 */ /* 0x000fea0003800200 */
.L_x_24:
[----:B------:R-:W-:Y:S02]  /*1d50*/  UIADD3 UR6, UPT, UPT, UR17, 0x1, URZ ;  /* 0x0000000111067890 */ /* 0x000fe4000fffe0ff */
[----:B------:R-:W-:Y:S02]  /*1d60*/  ULEA UR32, UR17, UR4, 0xc ;  /* 0x0000000411207291 */ /* 0x000fe4000f8e60ff */
[----:B------:R-:W-:Y:S02]  /*1d70*/  UISETP.NE.AND UP0, UPT, UR6, 0x30, UPT ;  /* 0x000000300600788c */ /* 0x000fe4000bf05270 */
[----:B------:R-:W-:Y:S02]  /*1d80*/  UIADD3 UR26, UP1, UPT, UR22, 0x80, URZ ;  /* 0x00000080161a7890 */ /* 0x000fe4000ff3e0ff */
[----:B------:R-:W-:Y:S02]  /*1d90*/  USEL UR9, URZ, 0x1, UP0 ;  /* 0x00000001ff097887 */ /* 0x000fe40008000000 */
[----:B------:R-:W-:-:S02]  /*1da0*/  USEL UR6, UR6, URZ, UP0 ;  /* 0x000000ff06067287 */ /* 0x000fc40008000000 */
[----:B------:R-:W-:Y:S02]  /*1db0*/  UIADD3 UR20, UP0, UPT, UR22, 0x180, URZ ;  /* 0x0000018016147890 */ /* 0x000fe4000ff1e0ff */
[----:B------:R-:W-:Y:S01]  /*1dc0*/  ULEA UR8, UR6, UR4, 0x3 ;  /* 0x0000000406087291 */ /* 0x000fe2000f8e18ff */
[----:B------:R-:W-:Y:S01]  /*1dd0*/  LOP3.LUT R15, R15, UR9, RZ, 0x3c, !PT ;  /* 0x000000090f0f7c12 */ /* 0x000fe2000f8e3cff */
[----:B------:R-:W-:Y:S02]  /*1de0*/  USHF.L.U32 UR34, UR16, 0x4, URZ ;  /* 0x0000000410227899 */ /* 0x000fe400080006ff */
[----:B------:R-:W-:Y:S01]  /*1df0*/  UIADD3.X UR27, UPT, UPT, URZ, UR23, URZ, UP1, !UPT ;  /* 0x00000017ff1b7290 */ /* 0x000fe20008ffe4ff */
[----:B-1----:R-:W-:Y:S01]  /*1e00*/  SHF.L.U32 R2, R15, 0x1f, RZ ;  /* 0x0000001f0f027819 */ /* 0x002fe200000006ff */
[----:B------:R-:W-:Y:S02]  /*1e10*/  UIADD3 UR32, UPT, UPT, UR32, 0x2500, URZ ;  /* 0x0000250020207890 */ /* 0x000fe4000fffe0ff */
[----:B------:R-:W-:Y:S01]  /*1e20*/  UIADD3.X UR21, UPT, UPT, URZ, UR23, URZ, UP0, !UPT ;  /* 0x00000017ff157290 */ /* 0x000fe200087fe4ff */
[----:B------:R1:W1:Y:S01]  /*1e30*/  SYNCS.PHASECHK.TRANS64.TRYWAIT P0, [UR8+0x180], R2 ;  /* 0x00018002ff0075a7 */ /* 0x0002620008001108 */
[----:B------:R-:W-:Y:S01]  /*1e40*/  ULEA UR8, UR17, UR4, 0x9 ;  /* 0x0000000411087291 */ /* 0x000fe2000f8e48ff */
[----:B------:R-:W-:Y:S01]  /*1e50*/  UMOV UR18, 0x0 ;  /* 0x0000000000127882 */ /* 0x000fe20000000000 */
[----:B------:R-:W-:-:S02]  /*1e60*/  UMOV UR19, 0x10000000 ;  /* 0x1000000000137882 */ /* 0x000fc40000000000 */
[----:B------:R-:W-:Y:S01]  /*1e70*/  UIADD3 UR8, UPT, UPT, UR8, 0x32500, URZ ;  /* 0x0003250008087890 */ /* 0x000fe2000fffe0ff */
[----:B------:R1:W-:Y:S01]  /*1e80*/  UTMALDG.3D [UR32], [UR26], desc[UR18] ;  /* 0x000012201a0075b4 */ /* 0x0003e20008011000 */
[----:B------:R-:W-:Y:S01]  /*1e90*/  UMOV UR12, UR36 ;  /* 0x00000024000c7c82 */ /* 0x000fe20008000000 */
[----:B------:R-:W-:Y:S01]  /*1ea0*/  UMOV UR9, UR33 ;  /* 0x0000002100097c82 */ /* 0x000fe20008000000 */
[----:B------:R-:W-:Y:S01]  /*1eb0*/  UMOV UR10, UR34 ;  /* 0x00000022000a7c82 */ /* 0x000fe20008000000 */
[----:B------:R-:W-:Y:S01]  /*1ec0*/  UIADD3 UR16, UPT, UPT, UR16, 0x1, URZ ;  /* 0x0000000110107890 */ /* 0x000fe2000fffe0ff */
[----:B------:R-:W-:Y:S01]  /*1ed0*/  UMOV UR24, UR5 ;  /* 0x0000000500187c82 */ /* 0x000fe20008000000 */
[----:B------:R-:W-:Y:S02]  /*1ee0*/  UMOV UR17, UR6 ;  /* 0x0000000600117c82 */ /* 0x000fe40008000000 */
[----:B------:R1:W-:Y:S01]  /*1ef0*/  UTMALDG.3D [UR8], [UR20], desc[UR18] ;  /* 0x00001208140075b4 */ /* 0x0003e20008011000 */
[----:B------:R-:W-:-:S09]  /*1f00*/  UISETP.NE.AND UP0, UPT, UR16, UR5, UPT ;  /* 0x000000051000728c */ /* 0x000fd2000bf05270 */
[----:B------:R-:W-:Y:S05]  /*1f10*/  BRA.U UP0, `(.L_x_26) ;  /* 0xfffffffd00607547 */ /* 0x000fea000b83ffff */
.L_x_21:
[----:B-1----:R-:W-:Y:S01]  /*1f20*/  ULEA UR8, UR6, UR4, 0x3 ;  /* 0x0000000406087291 */ /* 0x002fe2000f8e18ff */
[----:B------:R-:W-:Y:S01]  /*1f30*/  SHF.L.U32 R2, R15, 0x1f, RZ ;  /* 0x0000001f0f027819 */ /* 0x000fe200000006ff */
[----:B------:R-:W-:Y:S01]  /*1f40*/  @!P1 SYNCS.ARRIVE.TRANS64.A1T0 RZ, [UR4+0x328], RZ ;  /* 0x000328ffffff99a7 */ /* 0x000fe20008100004 */
[----:B------:R-:W-:-:S06]  /*1f50*/  UISETP.GT.AND UP0, UPT, UR15, UR14, UPT ;  /* 0x0000000e0f00728c */ /* 0x000fcc000bf04270 */
[----:B--2---:R1:W2:Y:S03]  /*1f60*/  SYNCS.PHASECHK.TRANS64.TRYWAIT P0, [UR8+0x180], R2 ;  /* 0x00018002ff0075a7 */ /* 0x0042a60008001108 */
[----:B------:R-:W-:Y:S05]  /*1f70*/  BRA.U !UP0, `(.L_x_27) ;  /* 0x0000000108ac7547 */ /* 0x000fea000b800000 */
[----:B------:R-:W-:Y:S01]  /*1f80*/  UIADD3 UR21, UPT, UPT, UR7, UR24, URZ ;  /* 0x0000001807157290 */ /* 0x000fe2000fffe0ff */
[----:B------:R-:W-:-:S11]  /*1f90*/  UMOV UR25, UR6 ;  /* 0x0000000600197c82 */ /* 0x000fd60008000000 */
.L_x_32:
[----:B-1----:R-:W-:Y:S01]  /*1fa0*/  ULEA UR17, UR25, UR4, 0x3 ;  /* 0x0000000419117291 */ /* 0x002fe2000f8e18ff */
[----:B--2---:R-:W-:Y:S01]  /*1fb0*/  @!P5 MOV R3, 0x1200 ;  /* 0x000012000003d802 */ /* 0x004fe20000000f00 */
[----:B--2---:R-:W-:Y:S10]  /*1fc0*/  @P0 BRA `(.L_x_28) ;  /* 0x00000000000c0947 */ /* 0x004ff40003800000 */
[----:B------:R-:W-:-:S04]  /*1fd0*/  SHF.L.U32 R5, R15, 0x1f, RZ ;  /* 0x0000001f0f057819 */ /* 0x000fc800000006ff */
[----:B------:R-:W2:Y:S02]  /*1fe0*/  SYNCS.PHASECHK.TRANS64.TRYWAIT P0, [UR17+0x180], R5 ;  /* 0x00018005ff0075a7 */ /* 0x000ea40008001111 */
[----:B--2---:R-:W-:Y:S05]  /*1ff0*/  @!P0 BRA `(.L_x_29) ;  /* 0x0000005c00588947 */ /* 0x004fea0003800000 */
.L_x_28:
[----:B------:R2:W-:Y:S01]  /*2000*/  @!P5 SYNCS.ARRIVE.TRANS64 RZ, [UR17], R3 ;  /* 0x00000003ffffd9a7 */ /* 0x0005e20008000011 */
[----:B------:R-:W-:Y:S04]  /*2010*/  BSSY.RECONVERGENT B0, `(.L_x_30) ;  /* 0x0000003000007945 */ /* 0x000fe80003800200 */
[----:B------:R-:W-:Y:S05]  /*2020*/  @P4 BRA `(.L_x_31) ;  /* 0x0000000000044947 */ /* 0x000fea0003800000 */
[----:B------:R-:W-:Y:S05]  /*2030*/  BPT.TRAP 0x1 ;  /* 0x000000040000795c */ /* 0x000fea0000300000 */
.L_x_31:
[----:B------:R-:W-:Y:S05]  /*2040*/  BSYNC.RECONVERGENT B0 ;  /* 0x0000000000007941 */ /* 0x000fea0003800200 */
.L_x_30:
        /* <DEDUP_REMOVED lines=10> */
[----:B------:R-:W-:Y:S01]  /*20f0*/  UIADD3 UR16, UPT, UPT, UR16, 0x2500, URZ ;  /* 0x0000250010107890 */ /* 0x000fe2000fffe0ff */
[----:B-1----:R-:W-:Y:S01]  /*2100*/  SHF.L.U32 R2, R15, 0x1f, RZ ;  /* 0x0000001f0f027819 */ /* 0x002fe200000006ff */
[----:B------:R-:W-:Y:S02]  /*2110*/  UIADD3.X UR31, UPT, UPT, URZ, UR23, URZ, UP1, !UPT ;  /* 0x00000017ff1f7290 */ /* 0x000fe40008ffe4ff */
[----:B------:R-:W-:Y:S01]  /*2120*/  UIADD3.X UR29, UPT, UPT, URZ, UR23, URZ, UP0, !UPT ;  /* 0x00000017ff1d7290 */ /* 0x000fe200087fe4ff */
[----:B------:R1:W1:Y:S01]  /*2130*/  SYNCS.PHASECHK.TRANS64.TRYWAIT P0, [UR8+0x180], R2 ;  /* 0x00018002ff0075a7 */ /* 0x0002620008001108 */
[----:B------:R-:W-:Y:S01]  /*2140*/  ULEA UR8, UR25, UR4, 0x9 ;  /* 0x0000000419087291 */ /* 0x000fe2000f8e48ff */
[----:B------:R-:W-:Y:S01]  /*2150*/  UMOV UR26, 0x0 ;  /* 0x00000000001a7882 */ /* 0x000fe20000000000 */
[----:B------:R-:W-:-:S02]  /*2160*/  UMOV UR27, 0x10000000 ;  /* 0x10000000001b7882 */ /* 0x000fc40000000000 */
[----:B------:R-:W-:Y:S01]  /*2170*/  UIADD3 UR8, UPT, UPT, UR8, 0x32500, URZ ;  /* 0x0003250008087890 */ /* 0x000fe2000fffe0ff */
[----:B------:R-:W-:Y:S01]  /*2180*/  UMOV UR19, UR35 ;  /* 0x0000002300137c82 */ /* 0x000fe20008000000 */
[----:B------:R-:W-:Y:S01]  /*2190*/  UMOV UR20, UR36 ;  /* 0x0000002400147c82 */ /* 0x000fe20008000000 */
[----:B------:R-:W-:Y:S01]  /*21a0*/  UMOV UR12, UR36 ;  /* 0x00000024000c7c82 */ /* 0x000fe20008000000 */
[----:B------:R-:W-:Y:S01]  /*21b0*/  UMOV UR9, UR17 ;  /* 0x0000001100097c82 */ /* 0x000fe20008000000 */
[----:B------:R-:W-:Y:S01]  /*21c0*/  UMOV UR10, UR18 ;  /* 0x00000012000a7c82 */ /* 0x000fe20008000000 */
[----:B------:R1:W-:Y:S01]  /*21d0*/  UTMALDG.3D [UR16], [UR30], desc[UR26] ;  /* 0x00001a101e0075b4 */ /* 0x0003e20008011000 */
[----:B------:R-:W-:Y:S01]  /*21e0*/  UIADD3 UR24, UPT, UPT, UR24, 0x1, URZ ;  /* 0x0000000118187890 */ /* 0x000fe2000fffe0ff */
[----:B------:R-:W-:-:S03]  /*21f0*/  UMOV UR25, UR6 ;  /* 0x0000000600197c82 */ /* 0x000fc60008000000 */
[----:B------:R-:W-:Y:S01]  /*2200*/  UISETP.NE.AND UP0, UPT, UR24, UR21, UPT ;  /* 0x000000151800728c */ /* 0x000fe2000bf05270 */
[----:B------:R1:W-:Y:S08]  /*2210*/  UTMALDG.3D [UR8], [UR28], desc[UR26] ;  /* 0x00001a081c0075b4 */ /* 0x0003f00008011000 */
[----:B------:R-:W-:Y:S05]  /*2220*/  BRA.U UP0, `(.L_x_32) ;  /* 0xfffffffd005c7547 */ /* 0x000fea000b83ffff */
.L_x_27:
[----:B-1----:R-:W-:Y:S01]  /*2230*/  LEA R2, R14, UR4, 0x3 ;  /* 0x000000040e027c11 */ /* 0x002fe2000f8e18ff */
[----:B------:R-:W-:Y:S01]  /*2240*/  NOP ;  /* 0x0000000000007918 */ /* 0x000fe20000000000 */
[----:B--2---:R-:W-:Y:S02]  /*2250*/  SHF.L.U32 R3, R12, 0x1f, RZ ;  /* 0x0000001f0c037819 */ /* 0x004fe400000006ff */
[----:B------:R-:W-:Y:S02]  /*2260*/  LEA R4, R14, UR4, 0x4 ;  /* 0x000000040e047c11 */ /* 0x000fe4000f8e20ff */
[----:B------:R-:W1:Y:S02]  /*2270*/  SYNCS.PHASECHK.TRANS64.TRYWAIT P0, [R2+URZ+0x330], R3 ;  /* 0x00033003020075a7 */ /* 0x000e6400080011ff */
[----:B-1----:R-:W-:Y:S05]  /*2280*/  @!P0 BRA `(.L_x_33) ;  /* 0x0000005800cc8947 */ /* 0x002fea0003800000 */
.L_x_150:
[----:B------:R-:W2:Y:S01]  /*2290*/  LDS.128 R4, [R4+0x3c0] ;  /* 0x0003c00004047984 */ /* 0x000ea20000000c00 */
[----:B---3--:R-:W-:Y:S01]  /*22a0*/  ISETP.GE.AND P0, PT, R26, 0x1, PT ;  /* 0x000000011a00780c */ /* 0x008fe20003f06270 */
[----:B-1----:R-:W-:Y:S01]  /*22b0*/  VIADD R2, R2, 0x340 ;  /* 0x0000034002027836 */ /* 0x002fe20000000000 */
[----:B------:R-:W-:Y:S01]  /*22c0*/  @!PT LDS RZ, [RZ] ;  /* 0x00000000fffff984 */ /* 0x000fe20000000800 */
[----:B------:R-:W-:Y:S01]  /*22d0*/  @!PT LDS RZ, [RZ] ;  /* 0x00000000fffff984 */ /* 0x000fe20000000800 */
[----:B------:R-:W-:Y:S01]  /*22e0*/  @!PT LDS RZ, [RZ] ;  /* 0x00000000fffff984 */ /* 0x000fe20000000800 */
[----:B------:R-:W-:Y:S01]  /*22f0*/  @!PT LDS RZ, [RZ] ;  /* 0x00000000fffff984 */ /* 0x000fe20000000800 */
[----:B------:R1:W-:Y:S06]  /*2300*/  MEMBAR.ALL.CTA ;  /* 0x0000000000007992 */ /* 0x0003ec0000008000 */
[----:B-1----:R-:W1:Y:S01]  /*2310*/  FENCE.VIEW.ASYNC.S ;  /* 0x00000000000073c6 */ /* 0x002e620000000000 */
[----:B------:R-:W-:-:S04]  /*2320*/  PRMT R2, RZ, 0x654, R2 ;  /* 0x00000654ff027816 */ /* 0x000fc80000000002 */
[----:B-1----:R1:W-:Y:S01]  /*2330*/  SYNCS.ARRIVE.TRANS64.RED.A1T0 RZ, [R2+URZ], RZ ;  /* 0x000000ff02ff79a7 */ /* 0x0023e200081004ff */
[----:B--2---:R-:W-:-:S13]  /*2340*/  LOP3.LUT P2, RZ, R6, 0x1, RZ, 0xc0, !PT ;  /* 0x0000000106ff7812 */ /* 0x004fda000784c0ff */
[----:B------:R-:W-:Y:S01]  /*2350*/  @P2 SHF.R.U32.HI R3, RZ, 0x10, R5 ;  /* 0x00000010ff032819 */ /* 0x000fe20000011605 */
[----:B------:R-:W-:Y:S01]  /*2360*/  VOTEU.ANY UP0, P2 ;  /* 0x0000000000ff7886 */ /* 0x000fe20001000100 */
[----:B------:R-:W-:Y:S02]  /*2370*/  @P2 MOV R13, R4 ;  /* 0x00000004000d2202 */ /* 0x000fe40000000f00 */
[----:B------:R-:W-:Y:S02]  /*2380*/  @P2 R2UR.BROADCAST UR8, R3 ;  /* 0x00000000030822ca */ /* 0x000fe400008e0000 */
[----:B------:R-:W-:-:S11]  /*2390*/  @P2 LOP3.LUT R11, R5, 0xffff, RZ, 0xc0, !PT ;  /* 0x0000ffff050b2812 */ /* 0x000fd600078ec0ff */
[----:B------:R-:W-:Y:S01]  /*23a0*/  @UP0 UMOV UR36, UR8 ;  /* 0x0000000800240c82 */ /* 0x000fe20008000000 */
[----:B-1----:R-:W-:Y:S05]  /*23b0*/  @!P0 BRA `(.L_x_34) ;  /* 0x0000000000b88947 */ /* 0x002fea0003800000 */
[----:B------:R-:W4:Y:S01]  /*23c0*/  LDC.64 R4, c[0x0][0xb18] ;  /* 0x0002c600ff047b82 */ /* 0x000f220000000a00 */
[----:B------:R-:W-:-:S07]  /*23d0*/  ISETP.NE.AND P3, PT, R26, 0x1, PT ;  /* 0x000000011a00780c */ /* 0x000fce0003f65270 */
[----:B------:R-:W1:Y:S08]  /*23e0*/  LDC.64 R6, c[0x0][0xb10] ;  /* 0x0002c400ff067b82 */ /* 0x000e700000000a00 */
[----:B------:R-:W2:Y:S08]  /*23f0*/  LDC R16, c[0x0][0xb20] ;  /* 0x0002c800ff107b82 */ /* 0x000eb00000000800 */
[----:B------:R-:W3:Y:S01]  /*2400*/  LDC R18, c[0x0][0xb0c] ;  /* 0x0002c300ff127b82 */ /* 0x000ee20000000800 */
[----:B----4-:R-:W-:Y:S01]  /*2410*/  IMAD.HI.U32 R17, R0, R5, RZ ;  /* 0x0000000500117227 */ /* 0x010fe200078e00ff */
[----:B------:R-:W-:-:S03]  /*2420*/  ISETP.NE.AND P0, PT, R4, 0x1, PT ;  /* 0x000000010400780c */ /* 0x000fc60003f05270 */
[----:B------:R-:W-:-:S03]  /*2430*/  IMAD.HI.U32 R5, R11, R5, RZ ;  /* 0x000000050b057227 */ /* 0x000fc600078e00ff */
[----:B------:R-:W4:Y:S01]  /*2440*/  LDC.64 R2, c[0x0][0xb28] ;  /* 0x0002ca00ff027b82 */ /* 0x000f220000000a00 */
[----:B-1----:R-:W-:-:S04]  /*2450*/  IMAD.HI.U32 R20, R9, R6, RZ ;  /* 0x0000000609147227 */ /* 0x002fc800078e00ff */
[----:B------:R-:W-:Y:S01]  /*2460*/  IMAD.HI.U32 R22, R13, R6, RZ ;  /* 0x000000060d167227 */ /* 0x000fe200078e00ff */
[----:B------:R-:W-:Y:S02]  /*2470*/  SHF.R.U32.HI R20, RZ, R7, R20 ;  /* 0x00000007ff147219 */ /* 0x000fe40000011614 */
[-C--:B--2---:R-:W-:Y:S02]  /*2480*/  SHF.R.U32.HI R17, RZ, R16.reuse, R17 ;  /* 0x00000010ff117219 */ /* 0x084fe40000011611 */
[----:B------:R-:W-:Y:S02]  /*2490*/  SHF.R.U32.HI R16, RZ, R16, R5 ;  /* 0x00000010ff107219 */ /* 0x000fe40000011605 */
[----:B------:R-:W-:Y:S02]  /*24a0*/  SEL R17, R0, R17, !P0 ;  /* 0x0000001100117207 */ /* 0x000fe40004000000 */
[----:B------:R-:W-:Y:S02]  /*24b0*/  SHF.R.U32.HI R22, RZ, R7, R22 ;  /* 0x00000007ff167219 */ /* 0x000fe40000011616 */
[----:B---3--:R-:W-:-:S02]  /*24c0*/  ISETP.NE.AND P1, PT, R18, 0x1, PT ;  /* 0x000000011200780c */ /* 0x008fc40003f25270 */
[----:B------:R-:W-:Y:S02]  /*24d0*/  SEL R5, R11, R16, !P0 ;  /* 0x000000100b057207 */ /* 0x000fe40004000000 */
[----:B------:R-:W-:Y:S02]  /*24e0*/  SEL R19, R9, R20, !P1 ;  /* 0x0000001409137207 */ /* 0x000fe40004800000 */
[----:B------:R-:W-:Y:S01]  /*24f0*/  SEL R7, R13, R22, !P1 ;  /* 0x000000160d077207 */ /* 0x000fe20004800000 */
[----:B----4-:R-:W-:-:S04]  /*2500*/  IMAD.HI.U32 R20, R17, R2, RZ ;  /* 0x0000000211147227 */ /* 0x010fc800078e00ff */
        /* <DEDUP_REMOVED lines=10> */
[----:B------:R-:W-:-:S04]  /*25b0*/  @!P0 IMAD.HI.U32 R16, R7, R2, RZ ;  /* 0x0000000207108227 */ /* 0x000fc800078e00ff */
[----:B------:R-:W-:Y:S01]  /*25c0*/  IMAD.MOV R2, RZ, RZ, -R6 ;  /* 0x000000ffff027224 */ /* 0x000fe200078e0a06 */
[----:B------:R-:W-:-:S03]  /*25d0*/  @!P0 SHF.R.U32.HI R16, RZ, R3, R16 ;  /* 0x00000003ff108219 */ /* 0x000fc60000011610 */
[----:B------:R-:W-:Y:S01]  /*25e0*/  IMAD R2, R26, R2, R5 ;  /* 0x000000021a027224 */ /* 0x000fe200078e0205 */
        /* <DEDUP_REMOVED lines=11> */
.L_x_34:
[----:B------:R-:W1:Y:S02]  /*26a0*/  LDCU UR8, c[0x0][0xb30] ;  /* 0x00016600ff0877ac */ /* 0x000e640008000800 */
[----:B-1----:R-:W-:-:S09]  /*26b0*/  UISETP.NE.AND UP0, UPT, UR8, 0x1, UPT ;  /* 0x000000010800788c */ /* 0x002fd2000bf05270 */
[----:B------:R-:W-:Y:S05]  /*26c0*/  BRA.U UP0, `(.L_x_35) ;  /* 0x0000000100407547 */ /* 0x000fea000b800000 */
[----:B------:R-:W1:Y:S08]  /*26d0*/  LDC.64 R4, c[0x0][0xb10] ;  /* 0x0002c400ff047b82 */ /* 0x000e700000000a00 */
[----:B------:R-:W2:Y:S08]  /*26e0*/  LDC.64 R2, c[0x0][0xb18] ;  /* 0x0002c600ff027b82 */ /* 0x000eb00000000a00 */
[----:B------:R-:W3:Y:S08]  /*26f0*/  LDC R6, c[0x0][0xb20] ;  /* 0x0002c800ff067b82 */ /* 0x000ef00000000800 */
[----:B------:R-:W4:Y:S01]  /*2700*/  LDC R16, c[0x0][0xb0c] ;  /* 0x0002c300ff107b82 */ /* 0x000f220000000800 */
[----:B-1----:R-:W-:-:S05]  /*2710*/  IMAD.HI.U32 R4, R13, R4, RZ ;  /* 0x000000040d047227 */ /* 0x002fca00078e00ff */
[----:B------:R-:W-:Y:S01]  /*2720*/  SHF.R.U32.HI R4, RZ, R5, R4 ;  /* 0x00000005ff047219 */ /* 0x000fe20000011604 */
[----:B--2---:R-:W-:Y:S01]  /*2730*/  IMAD.HI.U32 R3, R11, R3, RZ ;  /* 0x000000030b037227 */ /* 0x004fe200078e00ff */
[----:B------:R-:W-:-:S04]  /*2740*/  ISETP.NE.AND P0, PT, R2, 0x1, PT ;  /* 0x000000010200780c */ /* 0x000fc80003f05270 */
[----:B---3--:R-:W-:-:S04]  /*2750*/  SHF.R.U32.HI R6, RZ, R6, R3 ;  /* 0x00000006ff067219 */ /* 0x008fc80000011603 */
[----:B------:R-:W-:Y:S02]  /*2760*/  SEL R3, R11, R6, !P0 ;  /* 0x000000060b037207 */ /* 0x000fe40004000000 */
[----:B----4-:R-:W-:-:S04]  /*2770*/  ISETP.NE.AND P1, PT, R16, 0x1, PT ;  /* 0x000000011000780c */ /* 0x010fc80003f25270 */
[----:B------:R-:W-:-:S05]  /*2780*/  SEL R4, R13, R4, !P1 ;  /* 0x000000040d047207 */ /* 0x000fca0004800000 */
[----:B------:R-:W-:Y:S02]  /*2790*/  IMAD.IADD R5, R3, 0x1, -R4 ;  /* 0x0000000103057824 */ /* 0x000fe400078e0a04 */
[----:B------:R-:W-:Y:S02]  /*27a0*/  IMAD.IADD R3, R4, 0x1, -R3 ;  /* 0x0000000104037824 */ /* 0x000fe400078e0a03 */
[----:B------:R-:W-:Y:S02]  /*27b0*/  IMAD R13, R5, R16, R13 ;  /* 0x00000010050d7224 */ /* 0x000fe400078e020d */
[----:B------:R-:W-:-:S07]  /*27c0*/  IMAD R11, R3, R2, R11 ;  /* 0x00000002030b7224 */ /* 0x000fce00078e020b */
.L_x_35:
[----:B------:R-:W-:Y:S01]  /*27d0*/  VIADD R14, R14, 0x1 ;  /* 0x000000010e0e7836 */ /* 0x000fe20000000000 */
[----:B------:R-:W-:Y:S01]  /*27e0*/  PLOP3.LUT P1, PT, PT, PT, PT, 0x80, 0x8 ;  /* 0x000000000008781c */ /* 0x000fe20003f2f070 */
[----:B------:R-:W-:Y:S02]  /*27f0*/  IMAD.IADD R69, R13, 0x1, R68 ;  /* 0x000000010d457824 */ /* 0x000fe400078e0244 */
[----:B------:R-:W-:Y:S01]  /*2800*/  IMAD.IADD R63, R11, 0x1, R62 ;  /* 0x000000010b3f7824 */ /* 0x000fe200078e023e */
[----:B------:R-:W-:-:S04]  /*2810*/  ISETP.NE.AND P0, PT, R14, 0x2, PT ;  /* 0x000000020e00780c */ /* 0x000fc80003f05270 */
[----:B------:R-:W-:Y:S02]  /*2820*/  SEL R3, RZ, 0x1, P0 ;  /* 0x00000001ff037807 */ /* 0x000fe40000000000 */
[----:B------:R-:W-:Y:S02]  /*2830*/  SEL R14, R14, RZ, P0 ;  /* 0x000000ff0e0e7207 */ /* 0x000fe40000000000 */
[----:B------:R-:W-:Y:S01]  /*2840*/  LOP3.LUT R12, R12, R3, RZ, 0x3c, !PT ;  /* 0x000000030c0c7212 */ /* 0x000fe200078e3cff */
[----:B------:R-:W-:Y:S06]  /*2850*/  @P2 BRA `(.L_x_36) ;  /* 0xfffffff000982947 */ /* 0x000fec000383ffff */
[----:B------:R-:W-:Y:S01]  /*2860*/  UIADD3 UR4, UPT, UPT, UR4, 0x180, URZ ;  /* 0x0000018004047890 */ /* 0x000fe2000fffe0ff */
[----:B------:R-:W-:-:S03]  /*2870*/  SHF.L.U32 R3, R15, 0x1f, RZ ;  /* 0x0000001f0f037819 */ /* 0x000fc600000006ff */
[----:B------:R-:W-:-:S09]  /*2880*/  ULEA UR5, UR6, UR4, 0x3 ;  /* 0x0000000406057291 */ /* 0x000fd2000f8e18ff */
[----:B------:R-:W1:Y:S02]  /*2890*/  SYNCS.PHASECHK.TRANS64.TRYWAIT P0, [UR5], R3 ;  /* 0x00000003ff0075a7 */ /* 0x000e640008001105 */
[----:B-1----:R-:W-:Y:S05]  /*28a0*/  @!P0 BRA `(.L_x_37) ;  /* 0x0000005400588947 */ /* 0x002fea0003800000 */
.L_x_152:
[----:B------:R-:W-:-:S04]  /*28b0*/  UIADD3 UR6, UPT, UPT, UR6, 0x1, URZ ;  /* 0x0000000106067890 */ /* 0x000fc8000fffe0ff */
[----:B------:R-:W-:-:S04]  /*28c0*/  UISETP.NE.AND UP0, UPT, UR6, 0x30, UPT ;  /* 0x000000300600788c */ /* 0x000fc8000bf05270 */
[----:B------:R-:W-:Y:S02]  /*28d0*/  USEL UR7, URZ, 0x1, UP0 ;  /* 0x00000001ff077887 */ /* 0x000fe40008000000 */
[----:B------:R-:W-:-:S04]  /*28e0*/  USEL UR6, UR6, URZ, UP0 ;  /* 0x000000ff06067287 */ /* 0x000fc80008000000 */
[----:B------:R-:W-:Y:S01]  /*28f0*/  ULEA UR5, UR6, UR4, 0x3 ;  /* 0x0000000406057291 */ /* 0x000fe2000f8e18ff */
[----:B------:R-:W-:-:S04]  /*2900*/  LOP3.LUT R2, R15, UR7, RZ, 0x3c, !PT ;  /* 0x000000070f027c12 */ /* 0x000fc8000f8e3cff */
[----:B-1----:R-:W-:-:S04]  /*2910*/  SHF.L.U32 R3, R2, 0x1f, RZ ;  /* 0x0000001f02037819 */ /* 0x002fc800000006ff */
[----:B------:R-:W1:Y:S02]  /*2920*/  SYNCS.PHASECHK.TRANS64.TRYWAIT P0, [UR5], R3 ;  /* 0x00000003ff0075a7 */ /* 0x000e640008001105 */
[----:B-1----:R-:W-:Y:S05]  /*2930*/  @!P0 BRA `(.L_x_38) ;  /* 0x00000054004c8947 */ /* 0x002fea0003800000 */
.L_x_154:
        /* <DEDUP_REMOVED lines=9> */
.L_x_156:
        /* <DEDUP_REMOVED lines=9> */
.L_x_158:
        /* <DEDUP_REMOVED lines=9> */
.L_x_160:
        /* <DEDUP_REMOVED lines=9> */
.L_x_162:
        /* <DEDUP_REMOVED lines=9> */
.L_x_164:
        /* <DEDUP_REMOVED lines=9> */
.L_x_166:
        /* <DEDUP_REMOVED lines=9> */
.L_x_168:
        /* <DEDUP_REMOVED lines=9> */
.L_x_170:
        /* <DEDUP_REMOVED lines=9> */
.L_x_172:
        /* <DEDUP_REMOVED lines=9> */
.L_x_174:
        /* <DEDUP_REMOVED lines=9> */
.L_x_176:
        /* <DEDUP_REMOVED lines=9> */
.L_x_178:
        /* <DEDUP_REMOVED lines=9> */
.L_x_180:
        /* <DEDUP_REMOVED lines=9> */
.L_x_182:
        /* <DEDUP_REMOVED lines=9> */
.L_x_184:
        /* <DEDUP_REMOVED lines=9> */
.L_x_186:
        /* <DEDUP_REMOVED lines=9> */
.L_x_188:
        /* <DEDUP_REMOVED lines=9> */
.L_x_190:
        /* <DEDUP_REMOVED lines=9> */
.L_x_192:
        /* <DEDUP_REMOVED lines=9> */
.L_x_194:
        /* <DEDUP_REMOVED lines=9> */
.L_x_196:
        /* <DEDUP_REMOVED lines=9> */
.L_x_198:
        /* <DEDUP_REMOVED lines=9> */
.L_x_200:
        /* <DEDUP_REMOVED lines=9> */
.L_x_202:
        /* <DEDUP_REMOVED lines=9> */
.L_x_204:
        /* <DEDUP_REMOVED lines=9> */
.L_x_206:
        /* <DEDUP_REMOVED lines=9> */
.L_x_208:
        /* <DEDUP_REMOVED lines=9> */
.L_x_210:
        /* <DEDUP_REMOVED lines=9> */
.L_x_212:
        /* <DEDUP_REMOVED lines=9> */
.L_x_214:
        /* <DEDUP_REMOVED lines=9> */
.L_x_216:
        /* <DEDUP_REMOVED lines=9> */
.L_x_218:
        /* <DEDUP_REMOVED lines=9> */
.L_x_220:
        /* <DEDUP_REMOVED lines=9> */
.L_x_222:
        /* <DEDUP_REMOVED lines=9> */
.L_x_224:
        /* <DEDUP_REMOVED lines=9> */
.L_x_226:
        /* <DEDUP_REMOVED lines=9> */
.L_x_228:
        /* <DEDUP_REMOVED lines=9> */
.L_x_230:
        /* <DEDUP_REMOVED lines=9> */
.L_x_232:
        /* <DEDUP_REMOVED lines=9> */
.L_x_234:
        /* <DEDUP_REMOVED lines=9> */
.L_x_236:
        /* <DEDUP_REMOVED lines=9> */
.L_x_238:
        /* <DEDUP_REMOVED lines=9> */
.L_x_240:
        /* <DEDUP_REMOVED lines=9> */
.L_x_242:
        /* <DEDUP_REMOVED lines=9> */
.L_x_244:
[----:B------:R-:W-:-:S04]  /*4290*/  UIADD3 UR6, UPT, UPT, UR6, 0x1, URZ ;  /* 0x0000000106067890 */ /* 0x000fc8000fffe0ff */
[----:B------:R-:W-:-:S04]  /*42a0*/  UISETP.NE.AND UP0, UPT, UR6, 0x30, UPT ;  /* 0x000000300600788c */ /* 0x000fc8000bf05270 */
[----:B------:R-:W-:Y:S02]  /*42b0*/  USEL UR5, URZ, 0x1, UP0 ;  /* 0x00000001ff057887 */ /* 0x000fe40008000000 */
[----:B------:R-:W-:-:S04]  /*42c0*/  USEL UR6, UR6, URZ, UP0 ;  /* 0x000000ff06067287 */ /* 0x000fc80008000000 */
[----:B------:R-:W-:Y:S01]  /*42d0*/  ULEA UR6, UR6, UR4, 0x3 ;  /* 0x0000000406067291 */ /* 0x000fe2000f8e18ff */
[----:B-1----:R-:W-:-:S04]  /*42e0*/  LOP3.LUT R3, R2, UR5, RZ, 0x3c, !PT ;  /* 0x0000000502037c12 */ /* 0x002fc8000f8e3cff */
[----:B------:R-:W-:Y:S01]  /*42f0*/  SHF.L.U32 R3, R3, 0x1f, RZ ;  /* 0x0000001f03037819 */ /* 0x000fe200000006ff */
[----:B----4-:R-:W-:-:S07]  /*4300*/  IMAD.U32 R0, RZ, RZ, UR6 ;  /* 0x00000006ff007e24 */ /* 0x010fce000f8e00ff */
.L_x_84:
[----:B-1----:R1:W2:Y:S02]  /*4310*/  SYNCS.PHASECHK.TRANS64.TRYWAIT P0, [R0+URZ], R3 ;  /* 0x00000003000075a7 */ /* 0x0022a400080011ff */
[----:B--2---:R-:W-:Y:S05]  /*4320*/  @!P0 NANOSLEEP.SYNCS 0x989680 ;  /* 0x009896800000895d */ /* 0x004fea0003900000 */
[----:B------:R-:W2:Y:S02]  /*4330*/  @!P0 SYNCS.PHASECHK.TRANS64 P0, [R0+URZ], R3 ;  /* 0x00000003000085a7 */ /* 0x000ea400080010ff */
[----:B--2---:R-:W-:Y:S05]  /*4340*/  @P0 EXIT ;  /* 0x000000000000094d */ /* 0x004fea0003800000 */
[----:B------:R-:W-:Y:S05]  /*4350*/  BRA `(.L_x_84) ;  /* 0xfffffffc00ec7947 */ /* 0x000fea000383ffff */
.L_x_18:
[----:B------:R-:W-:-:S04]  /*4360*/  UISETP.NE.AND UP1, UPT, UR37, URZ, UPT ;  /* 0x000000ff2500728c */ /* 0x000fc8000bf25270 */
[----:B------:R-:W-:-:S09]  /*4370*/  UISETP.NE.OR UP1, UPT, UR8, 0x1, UP1 ;  /* 0x000000010800788c */ /* 0x000fd20008f25670 */
[----:B------:R-:W-:Y:S05]  /*4380*/  BRA.U UP1, `(.L_x_85) ;  /* 0x0000000501487547 */ /* 0x000fea000b800000 */
[----:B------:R-:W-:Y:S01]  /*4390*/  ISETP.NE.AND P2, PT, R2, RZ, PT ;  /* 0x000000ff0200720c */ /* 0x000fe20003f45270 */
[----:B------:R-:W-:Y:S01]  /*43a0*/  IMAD.MOV.U32 R12, RZ, RZ, 0x1 ;  /* 0x00000001ff0c7424 */ /* 0x000fe200078e00ff */
[----:B------:R-:W-:Y:S02]  /*43b0*/  CS2R R10, SRZ ;  /* 0x00000000000a7805 */ /* 0x000fe4000001ff00 */
[----:B------:R-:W-:Y:S01]  /*43c0*/  CS2R R8, SRZ ;  /* 0x0000000000087805 */ /* 0x000fe2000001ff00 */
[----:B------:R-:W-:Y:S01]  /*43d0*/  UMOV UR4, 0x400 ;  /* 0x0000040000047882 */ /* 0x000fe20000000000 */
[----:B------:R-:W-:Y:S01]  /*43e0*/  UMOV UR6, URZ ;  /* 0x000000ff00067c82 */ /* 0x000fe20008000000 */
[----:B------:R-:W-:-:S12]  /*43f0*/  ULEA UR37, UR37, UR4, 0x18 ;  /* 0x0000000425257291 */ /* 0x000fd8000f8ec0ff */
.L_x_89:
[----:B------:R-:W-:Y:S02]  /*4400*/  LEA R0, R8, UR37, 0x3 ;  /* 0x0000002508007c11 */ /* 0x000fe4000f8e18ff */
[----:B------:R-:W-:-:S03]  /*4410*/  SHF.L.U32 R5, R9, 0x1f, RZ ;  /* 0x0000001f09057819 */ /* 0x000fc600000006ff */
[----:B------:R-:W-:Y:S01]  /*4420*/  VIADD R4, R0, 0x3a0 ;  /* 0x000003a000047836 */ /* 0x000fe20000000000 */
[----:B------:R-:W1:Y:S02]  /*4430*/  SYNCS.PHASECHK.TRANS64.TRYWAIT P0, [R0+URZ+0x390], R5 ;  /* 0x00039005000075a7 */ /* 0x000e6400080011ff */
[----:B-1----:R-:W-:Y:S05]  /*4440*/  @!P0 BRA `(.L_x_86) ;  /* 0x0000004800d88947 */ /* 0x002fea0003800000 */
.L_x_245:
[----:B------:R-:W-:Y:S01]  /*4450*/  ULEA UR5, UR6, UR37, 0x3 ;  /* 0x0000002506057291 */ /* 0x000fe2000f8e18ff */
[----:B------:R-:W-:Y:S02]  /*4460*/  PRMT R4, RZ, 0x654, R4 ;  /* 0x00000654ff047816 */ /* 0x000fe40000000004 */
[----:B-1----:R-:W-:Y:S01]  /*4470*/  SHF.L.U32 R5, R12, 0x1f, RZ ;  /* 0x0000001f0c057819 */ /* 0x002fe200000006ff */
[----:B------:R-:W-:Y:S01]  /*4480*/  UIADD3 UR4, UPT, UPT, UR5, 0x330, URZ ;  /* 0x0000033005047890 */ /* 0x000fe2000fffe0ff */
[----:B------:R1:W-:Y:S05]  /*4490*/  SYNCS.ARRIVE.TRANS64.RED.A1T0 RZ, [R4+URZ], RZ ;  /* 0x000000ff04ff79a7 */ /* 0x0003ea00081004ff */
[----:B------:R-:W-:Y:S01]  /*44a0*/  IMAD.U32 R7, RZ, RZ, UR4 ;  /* 0x00000004ff077e24 */ /* 0x000fe2000f8e00ff */
[----:B------:R-:W2:Y:S04]  /*44b0*/  SYNCS.PHASECHK.TRANS64.TRYWAIT P0, [UR5+0x340], R5 ;  /* 0x00034005ff0075a7 */ /* 0x000ea80008001105 */
[----:B------:R-:W-:Y:S01]  /*44c0*/  PRMT R6, R2, 0x654, R7 ;  /* 0x0000065402067816 */ /* 0x000fe20000000007 */
[----:B-1----:R-:W-:Y:S01]  /*44d0*/  @!P2 IMAD.MOV.U32 R4, RZ, RZ, 0x10 ;  /* 0x00000010ff04a424 */ /* 0x002fe200078e00ff */
[----:B--2---:R-:W-:Y:S06]  /*44e0*/  @!P0 BRA `(.L_x_87) ;  /* 0x0000004800c48947 */ /* 0x004fec0003800000 */
.L_x_247:
[----:B------:R-:W-:Y:S01]  /*44f0*/  ULEA UR4, UR6, UR37, 0x4 ;  /* 0x0000002506047291 */ /* 0x000fe2000f8e20ff */
[----:B------:R-:W-:Y:S01]  /*4500*/  SEL R3, R6, R3, !P2 ;  /* 0x0000000306037207 */ /* 0x000fe20005000000 */
[----:B------:R-:W-:Y:S01]  /*4510*/  UIADD3 UR5, UPT, UPT, UR5, 0x330, URZ ;  /* 0x0000033005057890 */ /* 0x000fe2000fffe0ff */
[----:B-1----:R-:W-:Y:S01]  /*4520*/  LEA R0, R11, UR37, 0x3 ;  /* 0x000000250b007c11 */ /* 0x002fe2000f8e18ff */
[----:B------:R-:W-:Y:S01]  /*4530*/  UIADD3 UR4, UPT, UPT, UR4, 0x3c0, URZ ;  /* 0x000003c004047890 */ /* 0x000fe2000fffe0ff */
[----:B------:R-:W-:Y:S01]  /*4540*/  SHF.L.U32 R5, R10, 0x1f, RZ ;  /* 0x0000001f0a057819 */ /* 0x000fe200000006ff */
[----:B------:R1:W-:Y:S01]  /*4550*/  @!P2 SYNCS.ARRIVE.TRANS64.RED RZ, [R3+URZ], R4 ;  /* 0x0000000403ffa9a7 */ /* 0x0003e200080004ff */
[----:B------:R-:W-:Y:S01]  /*4560*/  UIADD3 UR6, UPT, UPT, UR6, 0x1, URZ ;  /* 0x0000000106067890 */ /* 0x000fe2000fffe0ff */
[----:B------:R-:W-:-:S03]  /*4570*/  VIADD R8, R8, 0x1 ;  /* 0x0000000108087836 */ /* 0x000fc60000000000 */
[----:B------:R-:W-:Y:S02]  /*4580*/  UISETP.NE.AND UP0, UPT, UR6, 0x2, UPT ;  /* 0x000000020600788c */ /* 0x000fe4000bf05270 */
[----:B------:R-:W-:Y:S06]  /*4590*/  UGETNEXTWORKID.BROADCAST [UR4], [UR5] ;  /* 0x00000000040073ca */ /* 0x000fec0008000100 */
[----:B------:R-:W-:Y:S01]  /*45a0*/  USEL UR4, URZ, 0x1, UP0 ;  /* 0x00000001ff047887 */ /* 0x000fe20008000000 */
[----:B------:R-:W-:Y:S01]  /*45b0*/  ISETP.NE.AND P0, PT, R8, 0x2, PT ;  /* 0x000000020800780c */ /* 0x000fe20003f05270 */
[----:B------:R-:W-:Y:S01]  /*45c0*/  USEL UR6, UR6, URZ, UP0 ;  /* 0x000000ff06067287 */ /* 0x000fe20008000000 */
[----:B------:R-:W2:Y:S03]  /*45d0*/  SYNCS.PHASECHK.TRANS64.TRYWAIT P1, [R0+URZ+0x330], R5 ;  /* 0x00033005000075a7 */ /* 0x000ea600080211ff */
[----:B------:R-:W-:Y:S01]  /*45e0*/  LOP3.LUT R12, R12, UR4, RZ, 0x3c, !PT ;  /* 0x000000040c0c7c12 */ /* 0x000fe2000f8e3cff */
[----:B-12---:R-:W-:Y:S07]  /*45f0*/  @!P1 BRA `(.L_x_88) ;  /* 0x0000004800989947 */ /* 0x006fee0003800000 */
.L_x_248:
[C---:B------:R-:W-:Y:S01]  /*4600*/  LEA R4, R11.reuse, UR37, 0x4 ;  /* 0x000000250b047c11 */ /* 0x040fe2000f8e20ff */
[----:B-1----:R-:W-:Y:S01]  /*4610*/  VIADD R0, R0, 0x340 ;  /* 0x0000034000007836 */ /* 0x002fe20000000000 */
[----:B------:R-:W-:Y:S01]  /*4620*/  SEL R8, R8, RZ, P0 ;  /* 0x000000ff08087207 */ /* 0x000fe20000000000 */
[----:B------:R-:W-:-:S03]  /*4630*/  VIADD R11, R11, 0x1 ;  /* 0x000000010b0b7836 */ /* 0x000fc60000000000 */
[----:B------:R-:W1:Y:S01]  /*4640*/  LDS.128 R4, [R4+0x3c0] ;  /* 0x0003c00004047984 */ /* 0x000e620000000c00 */
[----:B------:R-:W-:Y:S02]  /*4650*/  PRMT R0, RZ, 0x654, R0 ;  /* 0x00000654ff007816 */ /* 0x000fe40000000000 */
[C---:B------:R-:W-:Y:S01]  /*4660*/  ISETP.NE.AND P1, PT, R11.reuse, 0x2, PT ;  /* 0x000000020b00780c */ /* 0x040fe20003f25270 */
[----:B------:R-:W-:Y:S01]  /*4670*/  @!PT LDS RZ, [RZ] ;  /* 0x00000000fffff984 */ /* 0x000fe20000000800 */
[----:B------:R-:W-:Y:S01]  /*4680*/  @!PT LDS RZ, [RZ] ;  /* 0x00000000fffff984 */ /* 0x000fe20000000800 */
[----:B------:R-:W-:Y:S01]  /*4690*/  @!PT LDS RZ, [RZ] ;  /* 0x00000000fffff984 */ /* 0x000fe20000000800 */
[----:B------:R-:W-:Y:S01]  /*46a0*/  @!PT LDS RZ, [RZ] ;  /* 0x00000000fffff984 */ /* 0x000fe20000000800 */
[----:B------:R2:W-:Y:S06]  /*46b0*/  MEMBAR.ALL.CTA ;  /* 0x0000000000007992 */ /* 0x0005ec0000008000 */
[----:B--2---:R-:W2:Y:S01]  /*46c0*/  FENCE.VIEW.ASYNC.S ;  /* 0x00000000000073c6 */ /* 0x004ea20000000000 */
[----:B------:R-:W-:Y:S01]  /*46d0*/  SEL R11, R11, RZ, P1 ;  /* 0x000000ff0b0b7207 */ /* 0x000fe20000800000 */
[----:B--2---:R2:W-:Y:S01]  /*46e0*/  SYNCS.ARRIVE.TRANS64.RED.A1T0 RZ, [R0+URZ], RZ ;  /* 0x000000ff00ff79a7 */ /* 0x0045e200081004ff */
[----:B-1----:R-:W-:-:S02]  /*46f0*/  LOP3.LUT P3, RZ, R6, 0x1, RZ, 0xc0, !PT ;  /* 0x0000000106ff7812 */ /* 0x002fc4000786c0ff */
[----:B------:R-:W-:-:S04]  /*4700*/  SEL R5, RZ, 0x1, P1 ;  /* 0x00000001ff057807 */ /* 0x000fc80000800000 */
[----:B------:R-:W-:Y:S02]  /*4710*/  LOP3.LUT R10, R10, R5, RZ, 0x3c, !PT ;  /* 0x000000050a0a7212 */ /* 0x000fe400078e3cff */
[----:B--2---:R-:W-:-:S04]  /*4720*/  SEL R0, RZ, 0x1, P0 ;  /* 0x00000001ff007807 */ /* 0x004fc80000000000 */
[----:B------:R-:W-:Y:S01]  /*4730*/  LOP3.LUT R9, R9, R0, RZ, 0x3c, !PT ;  /* 0x0000000009097212 */ /* 0x000fe200078e3cff */
[----:B------:R-:W-:Y:S06]  /*4740*/  @P3 BRA `(.L_x_89) ;  /* 0xfffffffc002c3947 */ /* 0x000fec000383ffff */
[----:B------:R-:W-:Y:S01]  /*4750*/  ULEA UR5, UR6, UR37, 0x3 ;  /* 0x0000002506057291 */ /* 0x000fe2000f8e18ff */
[----:B------:R-:W-:-:S08]  /*4760*/  SHF.L.U32 R3, R12, 0x1f, RZ ;  /* 0x0000001f0c037819 */ /* 0x000fd000000006ff */
[----:B------:R-:W1:Y:S02]  /*4770*/  SYNCS.PHASECHK.TRANS64 P0, [UR5+0x340], R3 ;  /* 0x00034003ff0075a7 */ /* 0x000e640008001005 */
[----:B-1----:R-:W-:Y:S05]  /*4780*/  @P0 BRA `(.L_x_90) ;  /* 0x0000000000080947 */ /* 0x002fea0003800000 */
[----:B------:R-:W1:Y:S02]  /*4790*/  SYNCS.PHASECHK.TRANS64.TRYWAIT P0, [UR5+0x340], R3 ;  /* 0x00034003ff0075a7 */ /* 0x000e640008001105 */
[----:B-1----:R-:W-:Y:S05]  /*47a0*/  @!P0 BRA `(.L_x_91) ;  /* 0x0000004800408947 */ /* 0x002fea0003800000 */
.L_x_90:
[----:B------:R-:W-:-:S04]  /*47b0*/  UIADD3 UR4, UPT, UPT, UR6, 0x1, URZ ;  /* 0x0000000106047890 */ /* 0x000fc8000fffe0ff */
[----:B------:R-:W-:-:S04]  /*47c0*/  UISETP.NE.AND UP0, UPT, UR4, 0x2, UPT ;  /* 0x000000020400788c */ /* 0x000fc8000bf05270 */
[----:B------:R-:W-:Y:S02]  /*47d0*/  USEL UR7, URZ, 0x1, UP0 ;  /* 0x00000001ff077887 */ /* 0x000fe40008000000 */
[----:B------:R-:W-:-:S04]  /*47e0*/  USEL UR4, UR4, URZ, UP0 ;  /* 0x000000ff04047287 */ /* 0x000fc80008000000 */
[----:B------:R-:W-:Y:S01]  /*47f0*/  ULEA UR4, UR4, UR37, 0x3 ;  /* 0x0000002504047291 */ /* 0x000fe2000f8e18ff */
[----:B-1----:R-:W-:-:S04]  /*4800*/  LOP3.LUT R3, R12, UR7, RZ, 0x3c, !PT ;  /* 0x000000070c037c12 */ /* 0x002fc8000f8e3cff */
[----:B------:R-:W-:-:S04]  /*4810*/  SHF.L.U32 R0, R3, 0x1f, RZ ;  /* 0x0000001f03007819 */ /* 0x000fc800000006ff */
[----:B------:R-:W1:Y:S02]  /*4820*/  SYNCS.PHASECHK.TRANS64 P0, [UR4+0x340], R0 ;  /* 0x00034000ff0075a7 */ /* 0x000e640008001004 */
[----:B-1----:R-:W-:Y:S05]  /*4830*/  @P0 EXIT ;  /* 0x000000000000094d */ /* 0x002fea0003800000 */
[----:B------:R-:W-:Y:S02]  /*4840*/  SHF.L.U32 R3, R3, 0x1f, RZ ;  /* 0x0000001f03037819 */ /* 0x000fe400000006ff */
[----:B------:R-:W-:-:S07]  /*4850*/  MOV R0, UR4 ;  /* 0x0000000400007c02 */ /* 0x000fce0008000f00 */
.L_x_92:
[----:B-1----:R1:W2:Y:S02]  /*4860*/  SYNCS.PHASECHK.TRANS64.TRYWAIT P0, [R0+URZ+0x340], R3 ;  /* 0x00034003000075a7 */ /* 0x0022a400080011ff */
[----:B--2---:R-:W-:Y:S05]  /*4870*/  @!P0 NANOSLEEP.SYNCS 0x989680 ;  /* 0x009896800000895d */ /* 0x004fea0003900000 */
[----:B------:R-:W2:Y:S02]  /*4880*/  @!P0 SYNCS.PHASECHK.TRANS64 P0, [R0+URZ+0x340], R3 ;  /* 0x00034003000085a7 */ /* 0x000ea400080010ff */
[----:B--2---:R-:W-:Y:S05]  /*4890*/  @P0 EXIT ;  /* 0x000000000000094d */ /* 0x004fea0003800000 */
[----:B------:R-:W-:Y:S05]  /*48a0*/  BRA `(.L_x_92) ;  /* 0xfffffffc00ec7947 */ /* 0x000fea000383ffff */
.L_x_85:
[----:B------:R-:W-:-:S09]  /*48b0*/  UISETP.NE.AND UP1, UPT, UR8, URZ, UPT ;  /* 0x000000ff0800728c */ /* 0x000fd2000bf25270 */
[----:B------:R-:W-:Y:S05]  /*48c0*/  BRA.U UP1, `(.L_x_93) ;  /* 0x0000000d01607547 */ /* 0x000fea000b800000 */
[----:B------:R-:W-:Y:S01]  /*48d0*/  UMOV UR4, 0x40 ;  /* 0x0000004000047882 */ /* 0x000fe20000000000 */
[----:B------:R-:W-:Y:S01]  /*48e0*/  NOP ;  /* 0x0000000000007918 */ /* 0x000fe20000000000 */
[----:B------:R-:W-:Y:S01]  /*48f0*/  ULEA UR4, UR37, UR4, 0x18 ;  /* 0x0000000425047291 */ /* 0x000fe2000f8ec0ff */
[----:B------:R-:W-:Y:S02]  /*4900*/  UMOV UR5, 0x400 ;  /* 0x0000040000057882 */ /* 0x000fe40000000000 */
[----:B------:R-:W-:-:S06]  /*4910*/  ULEA UR37, UR37, UR5, 0x18 ;  /* 0x0000000525257291 */ /* 0x000fcc000f8ec0ff */
[----:B------:R-:W1:Y:S02]  /*4920*/  LDS.U8 R0, [UR4+0x1c] ;  /* 0x00001c04ff007984 */ /* 0x000e640008000000 */
[----:B-1----:R-:W-:-:S13]  /*4930*/  ISETP.NE.AND P0, PT, R0, RZ, PT ;  /* 0x000000ff0000720c */ /* 0x002fda0003f05270 */
[----:B------:R-:W-:Y:S05]  /*4940*/  @P0 BRA `(.L_x_94) ;  /* 0x0000000000580947 */ /* 0x000fea0003800000 */
[----:B------:R-:W-:-:S13]  /*4950*/  ELECT P0, URZ, PT ;  /* 0x0000000000ff782f */ /* 0x000fda0003800000 */
[----:B------:R-:W-:Y:S05]  /*4960*/  @!P0 BRA `(.L_x_95) ;  /* 0x0000000000608947 */ /* 0x000fea0003800000 */
[----:B------:R-:W-:Y:S01]  /*4970*/  UMOV UR5, 0x10 ;  /* 0x0000001000057882 */ /* 0x000fe20000000000 */
[----:B------:R-:W-:Y:S01]  /*4980*/  HFMA2 R0, -RZ, RZ, 0, 5.9604644775390625e-08 ;  /* 0x00000001ff007431 */ /* 0x000fe200000001ff */
[----:B------:R-:W-:-:S03]  /*4990*/  MOV R2, 0xffff ;  /* 0x0000ffff00027802 */ /* 0x000fc60000000f00 */
[----:B------:R-:W-:Y:S04]  /*49a0*/  DEPBAR.LE SB1, 0x36 ;  /* 0x00009d800000791a */ /* 0x000fe80000000000 */
[----:B------:R-:W1:Y:S02]  /*49b0*/  UTCATOMSWS.FIND_AND_SET.ALIGN UP0, UR5, UR5 ;  /* 0x00000005000575e3 */ /* 0x000e640008000800 */
[----:B-1----:R-:W-:Y:S01]  /*49c0*/  MOV R3, UR5 ;  /* 0x0000000500037c02 */ /* 0x002fe20008000f00 */
[----:B------:R-:W-:Y:S06]  /*49d0*/  BRA.U UP0, `(.L_x_96) ;  /* 0x0000000100187547 */ /* 0x000fec000b800000 */
.L_x_97:
[----:B------:R-:W-:Y:S05]  /*49e0*/  NANOSLEEP 0x64 ;  /* 0x000000640000795d */ /* 0x000fea0003800000 */
[----:B------:R-:W-:-:S05]  /*49f0*/  UMOV UR5, 0x10 ;  /* 0x0000001000057882 */ /* 0x000fca0000000000 */
[----:B------:R-:W-:Y:S04]  /*4a00*/  DEPBAR.LE SB1, 0x36 ;  /* 0x00009d800000791a */ /* 0x000fe80000000000 */
[----:B------:R-:W1:Y:S02]  /*4a10*/  UTCATOMSWS.FIND_AND_SET.ALIGN UP0, UR5, UR5 ;  /* 0x00000005000575e3 */ /* 0x000e640008000800 */
[----:B-1----:R-:W-:Y:S01]  /*4a20*/  MOV R3, UR5 ;  /* 0x0000000500037c02 */ /* 0x002fe20008000f00 */
[----:B------:R-:W-:Y:S05]  /*4a30*/  BRA.U !UP0, `(.L_x_97) ;  /* 0xfffffffd08e87547 */ /* 0x000fea000b83ffff */
.L_x_96:
[-C--:B------:R-:W-:Y:S02]  /*4a40*/  SHF.L.U32 R2, R2, R3.reuse, RZ ;  /* 0x0000000302027219 */ /* 0x080fe400000006ff */
[----:B------:R-:W-:Y:S01]  /*4a50*/  SHF.L.U32 R0, R0, R3, RZ ;  /* 0x0000000300007219 */ /* 0x000fe200000006ff */
[----:B------:R-:W-:Y:S02]  /*4a60*/  IMAD.SHL.U32 R3, R3, 0x20, RZ ;  /* 0x0000002003037824 */ /* 0x000fe400078e00ff */
[----:B------:R1:W-:Y:S04]  /*4a70*/  ATOMS.OR RZ, [UR4+0x14], R2 ;  /* 0x00001402ffff798c */ /* 0x0003e8000b000004 */
[----:B------:R1:W-:Y:S04]  /*4a80*/  ATOMS.OR RZ, [UR4+0x18], R0 ;  /* 0x00001800ffff798c */ /* 0x0003e8000b000004 */
[----:B------:R1:W-:Y:S01]  /*4a90*/  STS [UR37+0x3e0], R3 ;  /* 0x0003e003ff007988 */ /* 0x0003e20008000825 */
[----:B------:R-:W-:Y:S05]  /*4aa0*/  BRA `(.L_x_95) ;  /* 0x0000000000107947 */ /* 0x000fea0003800000 */
.L_x_94:
[----:B------:R-:W-:Y:S02]  /*4ab0*/  MOV R0, 0xffffffff ;  /* 0xffffffff00007802 */ /* 0x000fe40000000f00 */
[----:B------:R-:W-:-:S03]  /*4ac0*/  MOV R2, 0x4af0 ;  /* 0x00004af000027802 */ /* 0x000fc60000000f00 */
[----:B------:R1:W-:Y:S04]  /*4ad0*/  STS [UR37+0x3e0], R0 ;  /* 0x0003e000ff007988 */ /* 0x0003e80008000825 */
[----:B-1-3-5:R-:W-:Y:S05]  /*4ae0*/  CALL.REL.NOINC `($__internal_1_$__cuda_sm10x_tcgen05_guardrail_trap_phase_invalid_during_alloc) ;  /* 0x0000004800d07944 */ /* 0x02afea0003c00000 */
.L_x_95:
[----:B------:R-:W-:Y:S05]  /*4af0*/  WARPSYNC.ALL ;  /* 0x0000000000007948 */ /* 0x000fea0003800000 */
[----:B------:R-:W2:Y:S01]  /*4b00*/  S2UR UR6, SR_CgaCtaId ;  /* 0x00000000000679c3 */ /* 0x000ea20000008800 */
[----:B------:R-:W-:Y:S01]  /*4b10*/  UMOV UR4, 0x400 ;  /* 0x0000040000047882 */ /* 0x000fe20000000000 */
[----:B------:R-:W-:-:S06]  /*4b20*/  NOP ;  /* 0x0000000000007918 */ /* 0x000fcc0000000000 */
[----:B------:R-:W-:Y:S06]  /*4b30*/  BAR.ARV 0x6, 0xa0 ;  /* 0x0182800000007b1d */ /* 0x000fec0000002000 */
[----:B------:R-:W4:Y:S01]  /*4b40*/  LDCU UR7, c[0x0][0x38c] ;  /* 0x00007180ff0777ac */ /* 0x000f220008000800 */
[----:B------:R-:W-:Y:S01]  /*4b50*/  IMAD.MOV.U32 R11, RZ, RZ, 0x1 ;  /* 0x00000001ff0b7424 */ /* 0x000fe200078e00ff */
[----:B------:R-:W-:Y:S01]  /*4b60*/  CS2R R8, SRZ ;  /* 0x0000000000087805 */ /* 0x000fe2000001ff00 */
[----:B------:R-:W-:Y:S01]  /*4b70*/  IMAD.MOV.U32 R10, RZ, RZ, RZ ;  /* 0x000000ffff0a7224 */ /* 0x000fe200078e00ff */
[----:B------:R-:W-:Y:S01]  /*4b80*/  UMOV UR18, URZ ;  /* 0x000000ff00127c82 */ /* 0x000fe20008000000 */
[----:B------:R-:W-:Y:S01]  /*4b90*/  UMOV UR17, URZ ;  /* 0x000000ff00117c82 */ /* 0x000fe20008000000 */
[----:B------:R-:W-:Y:S01]  /*4ba0*/  UMOV UR20, 0x0 ;  /* 0x0000000000147882 */ /* 0x000fe20000000000 */
[----:B------:R-:W-:Y:S01]  /*4bb0*/  UMOV UR21, 0x8040010 ;  /* 0x0804001000157882 */ /* 0x000fe20000000000 */
[----:B--2---:R-:W-:Y:S01]  /*4bc0*/  ULEA UR6, UR6, UR4, 0x18 ;  /* 0x0000000406067291 */ /* 0x004fe2000f8ec0ff */
[----:B------:R-:W2:Y:S03]  /*4bd0*/  LDCU UR4, c[0x0][0x38c] ;  /* 0x00007180ff0477ac */ /* 0x000ea60008000800 */
[----:B------:R-:W-:-:S02]  /*4be0*/  UIADD3 UR11, UPT, UPT, UR6, 0x2500, URZ ;  /* 0x00002500060b7890 */ /* 0x000fc4000fffe0ff */
[----:B----4-:R-:W-:-:S03]  /*4bf0*/  UIADD3 UR7, UPT, UPT, UR7, 0xf, URZ ;  /* 0x0000000f07077890 */ /* 0x010fc6000fffe0ff */
[----:B-1----:R-:W1:Y:S01]  /*4c00*/  LDS R0, [UR6+0x3e0] ;  /* 0x0003e006ff007984 */ /* 0x002e620008000800 */
[----:B------:R-:W-:Y:S02]  /*4c10*/  UIADD3 UR12, UPT, UPT, UR6, 0x32500, URZ ;  /* 0x00032500060c7890 */ /* 0x000fe4000fffe0ff */
[----:B------:R-:W-:Y:S02]  /*4c20*/  USHF.R.S32.HI UR5, URZ, 0x1f, UR7 ;  /* 0x0000001fff057899 */ /* 0x000fe40008011407 */
[----:B------:R-:W-:Y:S02]  /*4c30*/  USHF.R.U32.HI UR11, URZ, 0x4, UR11 ;  /* 0x00000004ff0b7899 */ /* 0x000fe4000801160b */
[----:B------:R-:W-:Y:S02]  /*4c40*/  ULEA.HI UR5, UR5, UR7, URZ, 0x4 ;  /* 0x0000000705057291 */ /* 0x000fe4000f8f20ff */
[----:B------:R-:W-:Y:S02]  /*4c50*/  USHF.R.U32.HI UR12, URZ, 0x4, UR12 ;  /* 0x00000004ff0c7899 */ /* 0x000fe4000801160c */
[----:B------:R-:W-:-:S02]  /*4c60*/  USHF.R.S32.HI UR5, URZ, 0x4, UR5 ;  /* 0x00000004ff057899 */ /* 0x000fc40008011405 */
[----:B------:R-:W-:Y:S02]  /*4c70*/  ULOP3.LUT UR11, UR11, 0x3fff, URZ, 0xc0, !UPT ;  /* 0x00003fff0b0b7892 */ /* 0x000fe4000f8ec0ff */
[----:B------:R-:W-:Y:S02]  /*4c80*/  UISETP.LT.AND UP0, UPT, UR5, 0x1, UPT ;  /* 0x000000010500788c */ /* 0x000fe4000bf01270 */
[----:B------:R-:W-:Y:S02]  /*4c90*/  ULOP3.LUT UR12, UR12, 0x3fff, URZ, 0xc0, !UPT ;  /* 0x00003fff0c0c7892 */ /* 0x000fe4000f8ec0ff */
[----:B------:R-:W-:Y:S02]  /*4ca0*/  USEL UR10, UR5, 0x1, !UP0 ;  /* 0x00000001050a7887 */ /* 0x000fe4000c000000 */
[----:B------:R-:W-:Y:S02]  /*4cb0*/  ULOP3.LUT UR11, UR11, 0x10000, URZ, 0xfc, !UPT ;  /* 0x000100000b0b7892 */ /* 0x000fe4000f8efcff */
[----:B------:R-:W-:-:S02]  /*4cc0*/  ULOP3.LUT UR12, UR12, 0x10000, URZ, 0xfc, !UPT ;  /* 0x000100000c0c7892 */ /* 0x000fc4000f8efcff */
[----:B------:R-:W-:Y:S02]  /*4cd0*/  UIADD3 UR10, UPT, UPT, -UR10, URZ, URZ ;  /* 0x000000ff0a0a7290 */ /* 0x000fe4000fffe1ff */
[----:B--2---:R-:W-:Y:S01]  /*4ce0*/  UISETP.GE.AND UP3, UPT, UR4, 0x1, UPT ;  /* 0x000000010400788c */ /* 0x004fe2000bf66270 */
[----:B-1----:R-:W-:-:S15]  /*4cf0*/  R2UR UR19, R0 ;  /* 0x00000000001372ca */ /* 0x002fde00000e0000 */
.L_x_104:
[----:B------:R-:W-:Y:S02]  /*4d00*/  LEA R0, R10, UR6, 0x3 ;  /* 0x000000060a007c11 */ /* 0x000fe4000f8e18ff */
[----:B------:R-:W-:Y:S02]  /*4d10*/  SHF.L.U32 R5, R9, 0x1f, RZ ;  /* 0x0000001f09057819 */ /* 0x000fe400000006ff */
[----:B------:R-:W-:Y:S01]  /*4d20*/  PLOP3.LUT P0, PT, PT, PT, UP3, 0x80, 0x8 ;  /* 0x000000000008781c */ /* 0x000fe20003f0f038 */
[----:B------:R-:W-:Y:S01]  /*4d30*/  VIADD R3, R0, 0x340 ;  /* 0x0000034000037836 */ /* 0x000fe20000000000 */
[----:B-1----:R-:W1:Y:S02]  /*4d40*/  SYNCS.PHASECHK.TRANS64.TRYWAIT P1, [R0+URZ+0x330], R5 ;  /* 0x00033005000075a7 */ /* 0x002e6400080211ff */
[----:B-1--4-:R-:W-:Y:S09]  /*4d50*/  @!P1 BRA `(.L_x_98) ;  /* 0x0000004000ec9947 */ /* 0x012ff20003800000 */
.L_x_250:
[----:B------:R-:W-:Y:S01]  /*4d60*/  LEA R4, R10, UR6, 0x4 ;  /* 0x000000060a047c11 */ /* 0x000fe2000f8e20ff */
[----:B------:R-:W-:Y:S01]  /*4d70*/  @UP3 ULEA UR4, UR17, UR6, 0x3 ;  /* 0x0000000611043291 */ /* 0x000fe2000f8e18ff */
[----:B------:R-:W-:Y:S01]  /*4d80*/  PLOP3.LUT P2, PT, PT, PT, PT, 0x80, 0x8 ;  /* 0x000000000008781c */ /* 0x000fe20003f4f070 */
[----:B------:R-:W-:Y:S01]  /*4d90*/  ULEA UR9, UR18, UR6, 0x3 ;  /* 0x0000000612097291 */ /* 0x000fe2000f8e18ff */
[----:B------:R-:W-:Y:S02]  /*4da0*/  PRMT R3, RZ, 0x654, R3 ;  /* 0x00000654ff037816 */ /* 0x000fe40000000003 */
[----:B-1----:R-:W1:Y:S01]  /*4db0*/  LDS.128 R4, [R4+0x3c0] ;  /* 0x0003c00004047984 */ /* 0x002e620000000c00 */
[----:B------:R-:W-:Y:S02]  /*4dc0*/  @P0 SHF.L.U32 R2, R8, 0x1f, RZ ;  /* 0x0000001f08020819 */ /* 0x000fe400000006ff */
[----:B------:R-:W-:Y:S01]  /*4dd0*/  SHF.L.U32 R0, R11, 0x1f, RZ ;  /* 0x0000001f0b007819 */ /* 0x000fe200000006ff */
[----:B------:R-:W-:Y:S01]  /*4de0*/  @!PT LDS RZ, [RZ] ;  /* 0x00000000fffff984 */ /* 0x000fe20000000800 */
[----:B------:R-:W-:Y:S01]  /*4df0*/  @!PT LDS RZ, [RZ] ;  /* 0x00000000fffff984 */ /* 0x000fe20000000800 */
[----:B------:R-:W-:Y:S01]  /*4e00*/  @!PT LDS RZ, [RZ] ;  /* 0x00000000fffff984 */ /* 0x000fe20000000800 */
[----:B------:R-:W-:Y:S01]  /*4e10*/  @!PT LDS RZ, [RZ] ;  /* 0x00000000fffff984 */ /* 0x000fe20000000800 */
[----:B------:R2:W-:Y:S06]  /*4e20*/  MEMBAR.ALL.CTA ;  /* 0x0000000000007992 */ /* 0x0005ec0000008000 */
[----:B--2---:R-:W2:Y:S02]  /*4e30*/  FENCE.VIEW.ASYNC.S ;  /* 0x00000000000073c6 */ /* 0x004ea40000000000 */
[----:B--2---:R2:W-:Y:S01]  /*4e40*/  SYNCS.ARRIVE.TRANS64.RED.A1T0 RZ, [R3+URZ], RZ ;  /* 0x000000ff03ff79a7 */ /* 0x0045e200081004ff */
[----:B------:R2:W4:Y:S01]  /*4e50*/  @P0 SYNCS.PHASECHK.TRANS64.TRYWAIT P2, [UR4], R2 ;  /* 0x00000002ff0005a7 */ /* 0x0005220008041104 */
[----:B-1----:R-:W-:Y:S01]  /*4e60*/  LOP3.LUT P1, RZ, R6, 0x1, RZ, 0xc0, !PT ;  /* 0x0000000106ff7812 */ /* 0x002fe2000782c0ff */
[----:B------:R-:W1:Y:S02]  /*4e70*/  SYNCS.PHASECHK.TRANS64.TRYWAIT P0, [UR9+0x370], R0 ;  /* 0x00037000ff0075a7 */ /* 0x000e640008001109 */
[----:B-12-4-:R-:W-:Y:S10]  /*4e80*/  @!P0 BRA `(.L_x_99) ;  /* 0x0000004000b48947 */ /* 0x016ff40003800000 */
.L_x_252:
[----:B------:R-:W-:Y:S01]  /*4e90*/  IADD3 R10, PT, PT, R10, 0x1, RZ ;  /* 0x000000010a0a7810 */ /* 0x000fe20007ffe0ff */
[----:B------:R-:W-:Y:S06]  /*4ea0*/  BRA.U !UP3, `(.L_x_100) ;  /* 0x000000010b887547 */ /* 0x000fec000b800000 */
[----:B------:R-:W-:Y:S02]  /*4eb0*/  ULEA UR8, UR18, UR19, 0x4 ;  /* 0x0000001312087291 */ /* 0x000fe4000f8e20ff */
[----:B------:R-:W-:Y:S01]  /*4ec0*/  UPLOP3.LUT UP4, UPT, UPT, UPT, UPT, 0x40, 0x4 ;  /* 0x000000000004789c */ /* 0x000fe20003f8e870 */
[----:B------:R-:W-:Y:S01]  /*4ed0*/  UMOV UR16, UR10 ;  /* 0x0000000a00107c82 */ /* 0x000fe20008000000 */
[----:B------:R-:W-:Y:S01]  /*4ee0*/  UMOV UR15, UR5 ;  /* 0x00000005000f7c82 */ /* 0x000fe20008000000 */
[----:B------:R-:W-:-:S08]  /*4ef0*/  UMOV UR14, UR17 ;  /* 0x00000011000e7c82 */ /* 0x000fd00008000000 */
.L_x_103:
[----:B------:R-:W-:Y:S02]  /*4f00*/  UIADD3 UR16, UPT, UPT, UR16, 0x1, URZ ;  /* 0x0000000110107890 */ /* 0x000fe4000fffe0ff */
[----:B--2---:R-:W-:Y:S02]  /*4f10*/  ULEA UR7, UR14, UR6, 0x3 ;  /* 0x000000060e077291 */ /* 0x004fe4000f8e18ff */
[----:B------:R-:W-:Y:S01]  /*4f20*/  UISETP.NE.AND UP0, UPT, UR16, URZ, UPT ;  /* 0x000000ff1000728c */ /* 0x000fe2000bf05270 */
[----:B----4-:R-:W-:Y:S10]  /*4f30*/  @P2 BRA `(.L_x_101) ;  /* 0x00000000000c2947 */ /* 0x010ff40003800000 */
[----:B-1----:R-:W-:Y:S04]  /*4f40*/  SHF.L.U32 R3, R8, 0x1f, RZ ;  /* 0x0000001f08037819 */ /* 0x002fe800000006ff */
[----:B------:R-:W1:Y:S02]  /*4f50*/  SYNCS.PHASECHK.TRANS64.TRYWAIT P0, [UR7], R3 ;  /* 0x00000003ff0075a7 */ /* 0x000e640008001107 */
[----:B-1----:R-:W-:Y:S05]  /*4f60*/  @!P0 BRA `(.L_x_102) ;  /* 0x0000004000948947 */ /* 0x002fea0003800000 */
.L_x_101:
[----:B------:R-:W-:Y:S01]  /*4f70*/  UISETP.NE.AND UP1, UPT, UR15, 0x1, UPT ;  /* 0x000000010f00788c */ /* 0x000fe2000bf25270 */
[----:B------:R-:W-:Y:S01]  /*4f80*/  PLOP3.LUT P2, PT, PT, PT, PT, 0x80, 0x8 ;  /* 0x000000000008781c */ /* 0x000fe20003f4f070 */
[----:B------:R-:W-:Y:S02]  /*4f90*/  UIADD3 UR17, UPT, UPT, UR14, 0x1, URZ ;  /* 0x000000010e117890 */ /* 0x000fe4000fffe0ff */
[----:B------:R-:W-:Y:S02]  /*4fa0*/  ULEA UR22, UR14, UR12, 0x5 ;  /* 0x0000000c0e167291 */ /* 0x000fe4000f8e28ff */
[----:B------:R-:W-:Y:S01]  /*4fb0*/  UISETP.NE.AND UP2, UPT, UR17, 0x30, UPT ;  /* 0x000000301100788c */ /* 0x000fe2000bf45270 */
[----:B------:R-:W-:Y:S01]  /*4fc0*/  PLOP3.LUT P0, PT, PT, PT, UP1, 0x80, 0x8 ;  /* 0x000000000008781c */ /* 0x000fe20003f0f018 */
[----:B------:R-:W-:Y:S02]  /*4fd0*/  ULEA UR24, UR14, UR11, 0x8 ;  /* 0x0000000b0e187291 */ /* 0x000fe4000f8e40ff */
[----:B------:R-:W-:Y:S02]  /*4fe0*/  USEL UR13, URZ, 0x1, UP2 ;  /* 0x00000001ff0d7887 */ /* 0x000fe40009000000 */
[----:B------:R-:W-:Y:S02]  /*4ff0*/  USEL UR17, UR17, URZ, UP2 ;  /* 0x000000ff11117287 */ /* 0x000fe40009000000 */
[----:B------:R-:W-:Y:S02]  /*5000*/  UIADD3 UR7, UPT, UPT, UR7, 0x180, URZ ;  /* 0x0000018007077890 */ /* 0x000fe4000fffe0ff */
[----:B------:R-:W-:Y:S01]  /*5010*/  @UP1 ULEA UR4, UR17, UR6, 0x3 ;  /* 0x0000000611041291 */ /* 0x000fe2000f8e18ff */
[----:B------:R-:W-:Y:S01]  /*5020*/  LOP3.LUT R8, R8, UR13, RZ, 0x3c, !PT ;  /* 0x0000000d08087c12 */ /* 0x000fe2000f8e3cff */
[----:B------:R-:W-:Y:S01]  /*5030*/  UMOV UR23, 0xc0004010 ;  /* 0xc000401000177882 */ /* 0x000fe20000000000 */
[----:B------:R-:W-:Y:S01]  /*5040*/  UMOV UR25, 0xc0004010 ;  /* 0xc000401000197882 */ /* 0x000fe20000000000 */
[----:B------:R-:W-:Y:S01]  /*5050*/  UIADD3 UR15, UPT, UPT, UR15, -0x1, URZ ;  /* 0xffffffff0f0f7890 */ /* 0x000fe2000fffe0ff */
[----:B-1----:R-:W-:Y:S01]  /*5060*/  @P0 SHF.L.U32 R0, R8, 0x1f, RZ ;  /* 0x0000001f08000819 */ /* 0x002fe200000006ff */
[----:B------:R-:W-:Y:S03]  /*5070*/  UMOV UR14, UR17 ;  /* 0x00000011000e7c82 */ /* 0x000fe60008000000 */
[----:B------:R2:W4:Y:S01]  /*5080*/  @P0 SYNCS.PHASECHK.TRANS64.TRYWAIT P2, [UR4], R0 ;  /* 0x00000000ff0005a7 */ /* 0x0005220008041104 */
[----:B------:R2:W-:Y:S01]  /*5090*/  UTCHMMA gdesc[UR24], gdesc[UR22], tmem[UR8], tmem[UR20], idesc[UR21], UP4 ;  /* 0x00ff1416180075ea */ /* 0x0005e2000a000008 */
[----:B------:R-:W-:Y:S01]  /*50a0*/  UPLOP3.LUT UP4, UPT, UPT, UPT, UPT, 0x80, 0x8 ;  /* 0x000000000008789c */ /* 0x000fe20003f8f070 */
[----:B------:R2:W-:Y:S01]  /*50b0*/  UTCBAR [UR7], URZ ;  /* 0x000000ff070073e9 */ /* 0x0005e200080000ff */
[----:B------:R-:W-:Y:S09]  /*50c0*/  BRA.U UP0, `(.L_x_103) ;  /* 0xfffffffd008c7547 */ /* 0x000ff2000b83ffff */
.L_x_100:
[----:B------:R-:W-:Y:S01]  /*50d0*/  UIADD3 UR18, UPT, UPT, UR18, 0x1, URZ ;  /* 0x0000000112127890 */ /* 0x000fe2000fffe0ff */
[C---:B------:R-:W-:Y:S01]  /*50e0*/  ISETP.NE.AND P0, PT, R10.reuse, 0x2, PT ;  /* 0x000000020a00780c */ /* 0x040fe20003f05270 */
[----:B------:R-:W-:Y:S02]  /*50f0*/  UIADD3 UR9, UPT, UPT, UR9, 0x350, URZ ;  /* 0x0000035009097890 */ /* 0x000fe4000fffe0ff */
[----:B------:R-:W-:Y:S01]  /*5100*/  UISETP.NE.AND UP0, UPT, UR18, 0x4, UPT ;  /* 0x000000041200788c */ /* 0x000fe2000bf05270 */
[----:B-12---:R-:W-:Y:S02]  /*5110*/  SEL R0, RZ, 0x1, P0 ;  /* 0x00000001ff007807 */ /* 0x006fe40000000000 */
[----:B------:R-:W-:Y:S01]  /*5120*/  SEL R10, R10, RZ, P0 ;  /* 0x000000ff0a0a7207 */ /* 0x000fe20000000000 */
[----:B------:R-:W-:Y:S01]  /*5130*/  USEL UR4, URZ, 0x1, UP0 ;  /* 0x00000001ff047887 */ /* 0x000fe20008000000 */
[----:B------:R-:W-:Y:S01]  /*5140*/  LOP3.LUT R9, R9, R0, RZ, 0x3c, !PT ;  /* 0x0000000009097212 */ /* 0x000fe200078e3cff */
[----:B------:R-:W-:Y:S01]  /*5150*/  USEL UR18, UR18, URZ, UP0 ;  /* 0x000000ff12127287 */ /* 0x000fe20008000000 */
[----:B------:R1:W-:Y:S03]  /*5160*/  UTCBAR [UR9], URZ ;  /* 0x000000ff090073e9 */ /* 0x0003e600080000ff */
[----:B------:R-:W-:Y:S01]  /*5170*/  LOP3.LUT R11, R11, UR4, RZ, 0x3c, !PT ;  /* 0x000000040b0b7c12 */ /* 0x000fe2000f8e3cff */
[----:B------:R-:W-:Y:S07]  /*5180*/  @P1 BRA `(.L_x_104) ;  /* 0xfffffff800dc1947 */ /* 0x000fee000383ffff */
[----:B------:R-:W2:Y:S01]  /*5190*/  S2UR UR4, SR_CgaCtaId ;  /* 0x00000000000479c3 */ /* 0x000ea20000008800 */
[----:B------:R-:W-:Y:S01]  /*51a0*/  ELECT P0, URZ, PT ;  /* 0x0000000000ff782f */ /* 0x000fe20003800000 */
[----:B------:R-:W-:Y:S01]  /*51b0*/  IMAD.MOV.U32 R0, RZ, RZ, 0x1 ;  /* 0x00000001ff007424 */ /* 0x000fe200078e00ff */
[----:B------:R-:W-:Y:S01]  /*51c0*/  UIADD3 UR6, UPT, UPT, UR6, 0x370, URZ ;  /* 0x0000037006067890 */ /* 0x000fe2000fffe0ff */
[----:B------:R-:W-:Y:S01]  /*51d0*/  SHF.L.U32 R3, R11, 0x1f, RZ ;  /* 0x0000001f0b037819 */ /* 0x000fe200000006ff */
[----:B------:R-:W-:-:S03]  /*51e0*/  UMOV UR5, 0x40 ;  /* 0x0000004000057882 */ /* 0x000fc60000000000 */
[----:B------:R-:W-:Y:S01]  /*51f0*/  UVIRTCOUNT.DEALLOC.SMPOOL 0x80 ;  /* 0x000000800000784c */ /* 0x000fe20000000000 */
[----:B--2---:R-:W-:Y:S02]  /*5200*/  ULEA UR4, UR4, UR5, 0x18 ;  /* 0x0000000504047291 */ /* 0x004fe4000f8ec0ff */
[----:B------:R-:W-:-:S07]  /*5210*/  ULEA UR5, UR18, UR6, 0x3 ;  /* 0x0000000612057291 */ /* 0x000fce000f8e18ff */
[----:B------:R2:W-:Y:S02]  /*5220*/  @P0 STS.U8 [UR4+0x1c], R0 ;  /* 0x00001c00ff000988 */ /* 0x0005e40008000004 */
[----:B------:R-:W3:Y:S02]  /*5230*/  SYNCS.PHASECHK.TRANS64.TRYWAIT P0, [UR5], R3 ;  /* 0x00000003ff0075a7 */ /* 0x000ee40008001105 */
[----:B--23--:R-:W-:Y:S05]  /*5240*/  @!P0 BRA `(.L_x_105) ;  /* 0x0000003c00f48947 */ /* 0x00cfea0003800000 */
.L_x_255:
[----:B------:R-:W-:-:S04]  /*5250*/  UIADD3 UR7, UPT, UPT, UR18, 0x1, URZ ;  /* 0x0000000112077890 */ /* 0x000fc8000fffe0ff */
[----:B------:R-:W-:-:S04]  /*5260*/  UISETP.NE.AND UP0, UPT, UR7, 0x4, UPT ;  /* 0x000000040700788c */ /* 0x000fc8000bf05270 */
[----:B------:R-:W-:Y:S02]  /*5270*/  USEL UR8, URZ, 0x1, UP0 ;  /* 0x00000001ff087887 */ /* 0x000fe40008000000 */
[----:B------:R-:W-:-:S04]  /*5280*/  USEL UR7, UR7, URZ, UP0 ;  /* 0x000000ff07077287 */ /* 0x000fc80008000000 */
[----:B------:R-:W-:Y:S01]  /*5290*/  ULEA UR5, UR7, UR6, 0x3 ;  /* 0x0000000607057291 */ /* 0x000fe2000f8e18ff */
[----:B------:R-:W-:-:S04]  /*52a0*/  LOP3.LUT R2, R11, UR8, RZ, 0x3c, !PT ;  /* 0x000000080b027c12 */ /* 0x000fc8000f8e3cff */
[----:B--2---:R-:W-:-:S04]  /*52b0*/  SHF.L.U32 R3, R2, 0x1f, RZ ;  /* 0x0000001f02037819 */ /* 0x004fc800000006ff */
[----:B------:R-:W2:Y:S02]  /*52c0*/  SYNCS.PHASECHK.TRANS64.TRYWAIT P0, [UR5], R3 ;  /* 0x00000003ff0075a7 */ /* 0x000ea40008001105 */
[----:B--2---:R-:W-:Y:S05]  /*52d0*/  @!P0 BRA `(.L_x_106) ;  /* 0x0000003c00e88947 */ /* 0x004fea0003800000 */
.L_x_257:
        /* <DEDUP_REMOVED lines=9> */
.L_x_259:
[----:B------:R-:W-:-:S04]  /*5370*/  UIADD3 UR7, UPT, UPT, UR7, 0x1, URZ ;  /* 0x0000000107077890 */ /* 0x000fc8000fffe0ff */
[----:B------:R-:W-:-:S04]  /*5380*/  UISETP.NE.AND UP0, UPT, UR7, 0x4, UPT ;  /* 0x000000040700788c */ /* 0x000fc8000bf05270 */
[----:B------:R-:W-:Y:S02]  /*5390*/  USEL UR5, URZ, 0x1, UP0 ;  /* 0x00000001ff057887 */ /* 0x000fe40008000000 */
[----:B------:R-:W-:-:S04]  /*53a0*/  USEL UR7, UR7, URZ, UP0 ;  /* 0x000000ff07077287 */ /* 0x000fc80008000000 */
[----:B------:R-:W-:Y:S01]  /*53b0*/  ULEA UR7, UR7, UR6, 0x3 ;  /* 0x0000000607077291 */ /* 0x000fe2000f8e18ff */
[----:B--2---:R-:W-:-:S04]  /*53c0*/  LOP3.LUT R3, R2, UR5, RZ, 0x3c, !PT ;  /* 0x0000000502037c12 */ /* 0x004fc8000f8e3cff */
[----:B------:R-:W-:-:S04]  /*53d0*/  SHF.L.U32 R3, R3, 0x1f, RZ ;  /* 0x0000001f03037819 */ /* 0x000fc800000006ff */
[----:B------:R-:W2:Y:S02]  /*53e0*/  SYNCS.PHASECHK.TRANS64.TRYWAIT P0, [UR7], R3 ;  /* 0x00000003ff0075a7 */ /* 0x000ea40008001107 */
[----:B--2---:R-:W-:Y:S05]  /*53f0*/  @!P0 BRA `(.L_x_108) ;  /* 0x0000003c00d08947 */ /* 0x004fea0003800000 */
.L_x_261:
[----:B------:R-:W-:Y:S01]  /*5400*/  NOP ;  /* 0x0000000000007918 */ /* 0x000fe20000000000 */
[----:B--2---:R-:W2:Y:S01]  /*5410*/  LDS R0, [UR4+0x14] ;  /* 0x00001404ff007984 */ /* 0x004ea20008000800 */
[----:B------:R-:W-:Y:S01]  /*5420*/  ULOP3.LUT UR6, UR19, 0xffff, URZ, 0xc0, !UPT ;  /* 0x0000ffff13067892 */ /* 0x000fe2000f8ec0ff */
[----:B------:R-:W-:Y:S01]  /*5430*/  UMOV UR8, 0xffff ;  /* 0x0000ffff00087882 */ /* 0x000fe20000000000 */
[----:B------:R-:W-:Y:S02]  /*5440*/  UMOV UR5, 0x1 ;  /* 0x0000000100057882 */ /* 0x000fe40000000000 */
[----:B------:R-:W-:-:S04]  /*5450*/  USHF.R.U32.HI UR6, URZ, 0x5, UR6 ;  /* 0x00000005ff067899 */ /* 0x000fc80008011606 */
[----:B------:R-:W-:Y:S02]  /*5460*/  USHF.L.U32 UR8, UR8, UR6, URZ ;  /* 0x0000000608087299 */ /* 0x000fe400080006ff */
[----:B------:R-:W-:-:S04]  /*5470*/  USHF.L.U32 UR5, UR5, UR6, URZ ;  /* 0x0000000605057299 */ /* 0x000fc800080006ff */
[----:B--2---:R-:W-:-:S04]  /*5480*/  LOP3.LUT R0, R0, UR8, RZ, 0xc0, !PT ;  /* 0x0000000800007c12 */ /* 0x004fc8000f8ec0ff */
[----:B------:R-:W-:-:S13]  /*5490*/  ISETP.NE.AND P0, PT, R0, UR8, PT ;  /* 0x0000000800007c0c */ /* 0x000fda000bf05270 */
[----:B------:R-:W-:Y:S05]  /*54a0*/  @P0 BRA `(.L_x_109) ;  /* 0x0000000000580947 */ /* 0x000fea0003800000 */
[----:B------:R-:W2:Y:S02]  /*54b0*/  LDS R0, [UR4+0x18] ;  /* 0x00001804ff007984 */ /* 0x000ea40008000800 */
[----:B--2---:R-:W-:-:S04]  /*54c0*/  LOP3.LUT R0, R0, UR5, RZ, 0xc0, !PT ;  /* 0x0000000500007c12 */ /* 0x004fc8000f8ec0ff */
[----:B------:R-:W-:-:S13]  /*54d0*/  ISETP.NE.AND P0, PT, R0, UR5, PT ;  /* 0x0000000500007c0c */ /* 0x000fda000bf05270 */
[----:B------:R-:W-:Y:S05]  /*54e0*/  @P0 BRA `(.L_x_110) ;  /* 0x00000000003c0947 */ /* 0x000fea0003800000 */
[----:B------:R-:W2:Y:S01]  /*54f0*/  S2R R2, SR_LANEID ;  /* 0x0000000000027919 */ /* 0x000ea20000000000 */
[----:B------:R-:W-:Y:S01]  /*5500*/  ULOP3.LUT UR8, URZ, UR8, URZ, 0x33, !UPT ;  /* 0x00000008ff087292 */ /* 0x000fe2000f8e33ff */
[----:B------:R-:W-:Y:S01]  /*5510*/  LOP3.LUT R4, RZ, UR5, RZ, 0x33, !PT ;  /* 0x00000005ff047c12 */ /* 0x000fe2000f8e33ff */
[----:B------:R-:W-:Y:S02]  /*5520*/  VOTEU.ANY UR7, UPT, PT ;  /* 0x0000000000077886 */ /* 0x000fe400038e0100 */
[----:B------:R-:W-:Y:S01]  /*5530*/  UFLO.U32 UR7, UR7 ;  /* 0x00000007000772bd */ /* 0x000fe200080e0000 */
[----:B------:R-:W3:Y:S01]  /*5540*/  REDUX UR5, R4 ;  /* 0x00000000040573c4 */ /* 0x000ee20000000000 */
[----:B------:R-:W-:-:S06]  /*5550*/  IMAD.U32 R0, RZ, RZ, UR8 ;  /* 0x00000008ff007e24 */ /* 0x000fcc000f8e00ff */
[----:B------:R1:W-:Y:S01]  /*5560*/  UTCATOMSWS.AND URZ, UR8 ;  /* 0x0000000800ff79e3 */ /* 0x0003e20008000000 */
[----:B------:R-:W4:Y:S01]  /*5570*/  REDUX UR6, R0 ;  /* 0x00000000000673c4 */ /* 0x000f220000000000 */
[----:B--2---:R-:W-:Y:S01]  /*5580*/  ISETP.EQ.U32.AND P0, PT, R2, UR7, PT ;  /* 0x0000000702007c0c */ /* 0x004fe2000bf02070 */
[----:B---3--:R-:W-:Y:S01]  /*5590*/  IMAD.U32 R2, RZ, RZ, UR5 ;  /* 0x00000005ff027e24 */ /* 0x008fe2000f8e00ff */
[----:B----4-:R-:W-:-:S11]  /*55a0*/  MOV R3, UR6 ;  /* 0x0000000600037c02 */ /* 0x010fd60008000f00 */
[----:B------:R1:W-:Y:S04]  /*55b0*/  @P0 ATOMS.AND RZ, [UR4+0x14], R3 ;  /* 0x00001403ffff098c */ /* 0x0003e8000a800004 */
[----:B------:R1:W-:Y:S01]  /*55c0*/  @P0 ATOMS.AND RZ, [UR4+0x18], R2 ;  /* 0x00001802ffff098c */ /* 0x0003e2000a800004 */
[----:B------:R-:W-:Y:S05]  /*55d0*/  BRA `(.L_x_111) ;  /* 0x0000000000147947 */ /* 0x000fea0003800000 */
.L_x_110:
[----:B------:R-:W-:Y:S02]  /*55e0*/  MOV R2, 0x5600 ;  /* 0x0000560000027802 */ /* 0x000fe40000000f00 */
[----:B-1--45:R-:W-:Y:S05]  /*55f0*/  CALL.REL.NOINC `($__internal_0_$__cuda_sm10x_tcgen05_guardrail_trap_col_being_dealloced_not_returned_by_alloc) ;  /* 0x0000004000007944 */ /* 0x032fea0003c00000 */
[----:B------:R-:W-:Y:S05]  /*5600*/  BRA `(.L_x_111) ;  /* 0x0000000000087947 */ /* 0x000fea0003800000 */
.L_x_109:
[----:B------:R-:W-:Y:S02]  /*5610*/  MOV R2, 0x5630 ;  /* 0x0000563000027802 */ /* 0x000fe40000000f00 */
[----:B-1--45:R-:W-:Y:S05]  /*5620*/  CALL.REL.NOINC `($__internal_2_$__cuda_sm10x_tcgen05_guardrail_trap_unallocated_columns_being_dealloced) ;  /* 0x00000040000c7944 */ /* 0x032fea0003c00000 */
.L_x_111:
[----:B------:R-:W-:Y:S01]  /*5630*/  NOP ;  /* 0x0000000000007918 */ /* 0x000fe20000000000 */
[----:B-1----:R-:W-:Y:S05]  /*5640*/  EXIT ;  /* 0x000000000000794d */ /* 0x002fea0003800000 */
.L_x_93:
[----:B------:R-:W-:-:S09]  /*5650*/  UISETP.NE.OR UP2, UPT, UR8, 0x3, !UP2 ;  /* 0x000000030800788c */ /* 0x000fd2000d745670 */
[----:B------:R-:W-:Y:S05]  /*5660*/  BRA.U UP2, `(.L_x_112) ;  /* 0x0000000d020c7547 */ /* 0x000fea000b800000 */
[----:B------:R-:W1:Y:S01]  /*5670*/  LDC R0, c[0x0][0xb30] ;  /* 0x0002cc00ff007b82 */ /* 0x000e620000000800 */
[----:B------:R-:W2:Y:S01]  /*5680*/  LDCU.64 UR8, c[0x0][0x888] ;  /* 0x00011100ff0877ac */ /* 0x000ea20008000a00 */
[----:B------:R-:W-:Y:S01]  /*5690*/  IMAD.MOV.U32 R30, RZ, RZ, 0x1 ;  /* 0x00000001ff1e7424 */ /* 0x000fe200078e00ff */
[----:B------:R-:W-:Y:S01]  /*56a0*/  CS2R R28, SRZ ;  /* 0x00000000001c7805 */ /* 0x000fe2000001ff00 */
[----:B------:R-:W-:Y:S01]  /*56b0*/  IMAD.MOV.U32 R25, RZ, RZ, 0x1000 ;  /* 0x00001000ff197424 */ /* 0x000fe200078e00ff */
[----:B------:R-:W4:Y:S03]  /*56c0*/  LDCU.64 UR4, c[0x0][0x890] ;  /* 0x00011200ff0477ac */ /* 0x000f260008000a00 */
[----:B------:R-:W3:Y:S01]  /*56d0*/  LDC R19, c[0x0][0x370] ;  /* 0x0000dc00ff137b82 */ /* 0x000ee20000000800 */
[----:B------:R-:W-:Y:S01]  /*56e0*/  UMOV UR7, 0x400 ;  /* 0x0000040000077882 */ /* 0x000fe20000000000 */
[----:B------:R-:W-:-:S02]  /*56f0*/  UPLOP3.LUT UP1, UPT, UPT, UPT, UPT, 0x40, 0x4 ;  /* 0x000000000004789c */ /* 0x000fc40003f2e870 */
[----:B------:R-:W-:Y:S01]  /*5700*/  ULEA UR7, UR37, UR7, 0x18 ;  /* 0x0000000725077291 */ /* 0x000fe2000f8ec0ff */
[----:B------:R-:W-:-:S03]  /*5710*/  UMOV UR15, URZ ;  /* 0x000000ff000f7c82 */ /* 0x000fc60008000000 */
[----:B------:R-:W3:Y:S01]  /*5720*/  LDC R2, c[0x0][0xb0c] ;  /* 0x0002c300ff027b82 */ /* 0x000ee20000000800 */
[----:B--2---:R-:W-:Y:S02]  /*5730*/  UISETP.NE.U32.AND UP2, UPT, UR8, URZ, UPT ;  /* 0x000000ff0800728c */ /* 0x004fe4000bf45070 */
[----:B----4-:R-:W-:-:S05]  /*5740*/  UISETP.NE.U32.AND UP3, UPT, UR4, URZ, UPT ;  /* 0x000000ff0400728c */ /* 0x010fca000bf65070 */
[----:B------:R-:W2:Y:S01]  /*5750*/  LDC R18, c[0x0][0xb20] ;  /* 0x0002c800ff127b82 */ /* 0x000ea20000000800 */
[----:B-1----:R-:W-:Y:S01]  /*5760*/  ISETP.NE.AND P1, PT, R0, 0x1, PT ;  /* 0x000000010000780c */ /* 0x002fe20003f25270 */
[----:B------:R-:W-:Y:S02]  /*5770*/  UISETP.NE.AND.EX UP2, UPT, UR9, URZ, UPT, UP2 ;  /* 0x000000ff0900728c */ /* 0x000fe4000bf45320 */
[----:B------:R-:W-:-:S04]  /*5780*/  UISETP.NE.AND.EX UP3, UPT, UR5, URZ, UPT, UP3 ;  /* 0x000000ff0500728c */ /* 0x000fc8000bf65330 */
[----:B-----5:R-:W1:Y:S08]  /*5790*/  LDC.64 R32, c[0x0][0x348] ;  /* 0x0000d200ff207b82 */ /* 0x020e700000000a00 */
[----:B------:R-:W4:Y:S08]  /*57a0*/  LDC.64 R16, c[0x0][0xb10] ;  /* 0x0002c400ff107b82 */ /* 0x000f300000000a00 */
[----:B------:R-:W1:Y:S08]  /*57b0*/  LDC.64 R6, c[0x0][0xb18] ;  /* 0x0002c600ff067b82 */ /* 0x000e700000000a00 */
[----:B------:R-:W1:Y:S08]  /*57c0*/  LDC.64 R4, c[0x0][0xb28] ;  /* 0x0002ca00ff047b82 */ /* 0x000e700000000a00 */
[----:B--23--:R-:W1:Y:S02]  /*57d0*/  LDC R24, c[0x0][0x374] ;  /* 0x0000dd00ff187b82 */ /* 0x00ce640000000800 */
.L_x_120:
[C---:B------:R-:W-:Y:S02]  /*57e0*/  LEA R0, R29.reuse, UR7, 0x3 ;  /* 0x000000071d007c11 */ /* 0x040fe4000f8e18ff */
[----:B------:R-:W-:Y:S02]  /*57f0*/  SHF.L.U32 R3, R28, 0x1f, RZ ;  /* 0x0000001f1c037819 */ /* 0x000fe400000006ff */
[----:B------:R-:W-:Y:S02]  /*5800*/  LEA R20, R29, UR7, 0x4 ;  /* 0x000000071d147c11 */ /* 0x000fe4000f8e20ff */
[----:B--2---:R-:W2:Y:S02]  /*5810*/  SYNCS.PHASECHK.TRANS64.TRYWAIT P0, [R0+URZ+0x330], R3 ;  /* 0x00033003000075a7 */ /* 0x004ea400080011ff */
[----:B--2---:R-:W-:Y:S05]  /*5820*/  @!P0 BRA `(.L_x_113) ;  /* 0x0000003800dc8947 */ /* 0x004fea0003800000 */
.L_x_262:
[----:B------:R-:W-:Y:S01]  /*5830*/  ISETP.GE.AND P0, PT, R26, 0x1, PT ;  /* 0x000000011a00780c */ /* 0x000fe20003f06270 */
[----:B------:R-:W3:Y:S01]  /*5840*/  LDS.128 R20, [R20+0x3c0] ;  /* 0x0003c00014147984 */ /* 0x000ee20000000c00 */
[----:B------:R-:W-:Y:S01]  /*5850*/  ISETP.NE.U32.AND P4, PT, RZ, UR4, PT ;  /* 0x00000004ff007c0c */ /* 0x000fe2000bf85070 */
[----:B--2---:R-:W-:Y:S03]  /*5860*/  VIADD R0, R0, 0x340 ;  /* 0x0000034000007836 */ /* 0x004fe60000000000 */
[----:B------:R-:W-:Y:S01]  /*5870*/  ISETP.NE.AND.EX P4, PT, RZ, UR5, PT, P4 ;  /* 0x00000005ff007c0c */ /* 0x000fe2000bf85340 */
[----:B------:R-:W-:Y:S01]  /*5880*/  @!PT LDS RZ, [RZ] ;  /* 0x00000000fffff984 */ /* 0x000fe20000000800 */
[----:B------:R-:W-:Y:S01]  /*5890*/  @!PT LDS RZ, [RZ] ;  /* 0x00000000fffff984 */ /* 0x000fe20000000800 */
[----:B------:R-:W-:Y:S01]  /*58a0*/  @!PT LDS RZ, [RZ] ;  /* 0x00000000fffff984 */ /* 0x000fe20000000800 */
[----:B------:R-:W-:Y:S01]  /*58b0*/  @!PT LDS RZ, [RZ] ;  /* 0x00000000fffff984 */ /* 0x000fe20000000800 */
[----:B------:R2:W-:Y:S06]  /*58c0*/  MEMBAR.ALL.CTA ;  /* 0x0000000000007992 */ /* 0x0005ec0000008000 */
[----:B--2---:R-:W2:Y:S01]  /*58d0*/  FENCE.VIEW.ASYNC.S ;  /* 0x00000000000073c6 */ /* 0x004ea20000000000 */
[----:B------:R-:W-:Y:S04]  /*58e0*/  PRMT R0, RZ, 0x654, R0 ;  /* 0x00000654ff007816 */ /* 0x000fe80000000000 */
[----:B--2---:R2:W-:Y:S01]  /*58f0*/  SYNCS.ARRIVE.TRANS64.RED.A1T0 RZ, [R0+URZ], RZ ;  /* 0x000000ff00ff79a7 */ /* 0x0045e200081004ff */
[----:B---3--:R-:W-:Y:S11]  /*5900*/  LOP3.LUT P3, RZ, R22, 0x1, RZ, 0xc0, !PT ;  /* 0x0000000116ff7812 */ /* 0x008ff6000786c0ff */
[----:B------:R-:W-:Y:S02]  /*5910*/  @!UPT UIADD3 URZ, UPT, UPT, URZ, URZ, URZ ;  /* 0x000000fffffff290 */ /* 0x000fe4000fffe0ff */
[----:B------:R-:W-:Y:S02]  /*5920*/  @P3 MOV R13, R20 ;  /* 0x00000014000d3202 */ /* 0x000fe40000000f00 */
[----:B------:R-:W-:Y:S01]  /*5930*/  @P3 LOP3.LUT R8, R21, 0xffff, RZ, 0xc0, !PT ;  /* 0x0000ffff15083812 */ /* 0x000fe200078ec0ff */
[----:B--2---:R-:W-:Y:S06]  /*5940*/  @!P0 BRA `(.L_x_114) ;  /* 0x0000000000a48947 */ /* 0x004fec0003800000 */
[----:B-1----:R-:W-:Y:S01]  /*5950*/  IMAD.HI.U32 R31, R24, R7, RZ ;  /* 0x00000007181f7227 */ /* 0x002fe200078e00ff */
[----:B------:R-:W-:Y:S02]  /*5960*/  ISETP.NE.AND P0, PT, R6, 0x1, PT ;  /* 0x000000010600780c */ /* 0x000fe40003f05270 */
[----:B------:R-:W-:Y:S01]  /*5970*/  ISETP.NE.AND P2, PT, R26, 0x1, PT ;  /* 0x000000011a00780c */ /* 0x000fe20003f45270 */
[----:B----4-:R-:W-:Y:S01]  /*5980*/  IMAD.HI.U32 R34, R19, R16, RZ ;  /* 0x0000001013227227 */ /* 0x010fe200078e00ff */
[----:B------:R-:W-:Y:S02]  /*5990*/  SHF.R.U32.HI R31, RZ, R18, R31 ;  /* 0x00000012ff1f7219 */ /* 0x000fe4000001161f */
[----:B------:R-:W-:Y:S01]  /*59a0*/  ISETP.NE.AND P5, PT, R2, 0x1, PT ;  /* 0x000000010200780c */ /* 0x000fe20003fa5270 */
[----:B------:R-:W-:Y:S01]  /*59b0*/  IMAD.HI.U32 R36, R13, R16, RZ ;  /* 0x000000100d247227 */ /* 0x000fe200078e00ff */
[----:B------:R-:W-:Y:S02]  /*59c0*/  SHF.R.U32.HI R34, RZ, R17, R34 ;  /* 0x00000011ff227219 */ /* 0x000fe40000011622 */
[----:B------:R-:W-:Y:S01]  /*59d0*/  SEL R3, R24, R31, !P0 ;  /* 0x0000001f18037207 */ /* 0x000fe20004000000 */
[C---:B------:R-:W-:Y:S01]  /*59e0*/  IMAD.HI.U32 R31, R8.reuse, R7, RZ ;  /* 0x00000007081f7227 */ /* 0x040fe200078e00ff */
[----:B------:R-:W-:Y:S02]  /*59f0*/  SEL R11, R19, R34, !P5 ;  /* 0x00000022130b7207 */ /* 0x000fe40006800000 */
[----:B------:R-:W-:Y:S01]  /*5a00*/  SHF.R.U32.HI R36, RZ, R17, R36 ;  /* 0x00000011ff247219 */ /* 0x000fe20000011624 */
[----:B------:R-:W-:Y:S01]  /*5a10*/  IMAD.HI.U32 R38, R3, R4, RZ ;  /* 0x0000000403267227 */ /* 0x000fe200078e00ff */
[----:B------:R-:W-:Y:S03]  /*5a20*/  SHF.R.U32.HI R31, RZ, R18, R31 ;  /* 0x00000012ff1f7219 */ /* 0x000fe6000001161f */
[----:B------:R-:W-:Y:S01]  /*5a30*/  IMAD.HI.U32 R34, R11, R4, RZ ;  /* 0x000000040b227227 */ /* 0x000fe200078e00ff */
[----:B------:R-:W-:Y:S02]  /*5a40*/  @P2 SHF.R.U32.HI R3, RZ, R5, R38 ;  /* 0x00000005ff032219 */ /* 0x000fe40000011626 */
[----:B------:R-:W-:Y:S02]  /*5a50*/  SEL R9, R8, R31, !P0 ;  /* 0x0000001f08097207 */ /* 0x000fe40004000000 */
[----:B------:R-:W-:Y:S01]  /*5a60*/  @P2 SHF.R.U32.HI R11, RZ, R5, R34 ;  /* 0x00000005ff0b2219 */ /* 0x000fe20000011622 */
[C---:B------:R-:W-:Y:S01]  /*5a70*/  IMAD R10, R26.reuse, R3, RZ ;  /* 0x000000031a0a7224 */ /* 0x040fe200078e02ff */
[----:B------:R-:W-:Y:S01]  /*5a80*/  SEL R3, R13, R36, !P5 ;  /* 0x000000240d037207 */ /* 0x000fe20006800000 */
[C---:B------:R-:W-:Y:S03]  /*5a90*/  IMAD.HI.U32 R14, R9.reuse, R4, RZ ;  /* 0x00000004090e7227 */ /* 0x040fe600078e00ff */
[----:B------:R-:W-:Y:S01]  /*5aa0*/  ISETP.GE.AND P0, PT, R9, R10, PT ;  /* 0x0000000a0900720c */ /* 0x000fe20003f06270 */
[C---:B------:R-:W-:Y:S01]  /*5ab0*/  IMAD R12, R26.reuse, R11, RZ ;  /* 0x0000000b1a0c7224 */ /* 0x040fe200078e02ff */
[-C--:B------:R-:W-:Y:S04]  /*5ac0*/  SHF.R.U32.HI R14, RZ, R5.reuse, R14 ;  /* 0x00000005ff0e7219 */ /* 0x080fe8000001160e */
[----:B------:R-:W-:Y:S02]  /*5ad0*/  ISETP.GE.OR P0, PT, R3, R12, P0 ;  /* 0x0000000c0300720c */ /* 0x000fe40000706670 */
[----:B------:R-:W-:Y:S05]  /*5ae0*/  SEL R15, R9, R14, !P2 ;  /* 0x0000000e090f7207 */ /* 0x000fea0005000000 */
[----:B------:R-:W-:Y:S04]  /*5af0*/  IMAD.MOV R14, RZ, RZ, -R15 ;  /* 0x000000ffff0e7224 */ /* 0x000fe800078e0a0f */
[----:B------:R-:W-:Y:S02]  /*5b00*/  IMAD R14, R26, R14, R9 ;  /* 0x0000000e1a0e7224 */ /* 0x000fe400078e0209 */
[C---:B------:R-:W-:Y:S05]  /*5b10*/  @!P0 IMAD.HI.U32 R10, R3.reuse, R4, RZ ;  /* 0x00000004030a8227 */ /* 0x040fea00078e00ff */
[----:B------:R-:W-:Y:S04]  /*5b20*/  @!P0 SHF.R.U32.HI R10, RZ, R5, R10 ;  /* 0x00000005ff0a8219 */ /* 0x000fe8000001160a */
[----:B------:R-:W-:Y:S01]  /*5b30*/  @!P0 SEL R0, R3, R10, !P2 ;  /* 0x0000000a03008207 */ /* 0x000fe20005000000 */
[----:B------:R-:W-:Y:S03]  /*5b40*/  IMAD.MOV R10, RZ, RZ, -R3 ;  /* 0x000000ffff0a7224 */ /* 0x000fe600078e0a03 */
[----:B------:R-:W-:Y:S01]  /*5b50*/  @!P0 IADD3 R15, PT, PT, R15, -R0, RZ ;  /* 0x800000000f0f8210 */ /* 0x000fe20007ffe0ff */
[----:B------:R-:W-:Y:S01]  /*5b60*/  @!P0 IMAD R0, R11, R14, R0 ;  /* 0x0000000e0b008224 */ /* 0x000fe200078e0200 */
[----:B------:R-:W-:Y:S01]  /*5b70*/  IADD3 R11, PT, PT, -R9, RZ, RZ ;  /* 0x000000ff090b7210 */ /* 0x000fe20007ffe1ff */
[----:B------:R-:W-:Y:S02]  /*5b80*/  IMAD R13, R2, R10, R13 ;  /* 0x0000000a020d7224 */ /* 0x000fe400078e020d */
[----:B------:R-:W-:Y:S02]  /*5b90*/  @!P0 IMAD R9, R15, R26, R3 ;  /* 0x0000001a0f098224 */ /* 0x000fe400078e0203 */
[----:B------:R-:W-:Y:S02]  /*5ba0*/  @!P0 IMAD.MOV.U32 R3, RZ, RZ, R0 ;  /* 0x000000ffff038224 */ /* 0x000fe400078e0000 */
[----:B------:R-:W-:Y:S02]  /*5bb0*/  IMAD R8, R6, R11, R8 ;  /* 0x0000000b06087224 */ /* 0x000fe400078e0208 */
[----:B------:R-:W-:Y:S02]  /*5bc0*/  IMAD R13, R3, R2, R13 ;  /* 0x00000002030d7224 */ /* 0x000fe400078e020d */
[----:B------:R-:W-:Y:S02]  /*5bd0*/  IMAD R8, R9, R6, R8 ;  /* 0x0000000609087224 */ /* 0x000fe400078e0208 */
.L_x_114:
[----:B------:R-:W-:Y:S05]  /*5be0*/  BRA.U UP1, `(.L_x_115) ;  /* 0x0000000101107547 */ /* 0x000fea000b800000 */
[----:B------:R-:W-:Y:S04]  /*5bf0*/  MOV R0, UR6 ;  /* 0x0000000600007c02 */ /* 0x000fe80008000f00 */
[----:B------:R-:W-:Y:S04]  /*5c00*/  SHF.L.U32 R3, R0, 0x1f, RZ ;  /* 0x0000001f00037819 */ /* 0x000fe800000006ff */
[----:B------:R-:W2:Y:S02]  /*5c10*/  SYNCS.PHASECHK.TRANS64.TRYWAIT P0, [UR7+0x328], R3 ;  /* 0x00032803ff0075a7 */ /* 0x000ea40008001107 */
[----:B--2---:R-:W-:Y:S05]  /*5c20*/  @!P0 BRA `(.L_x_116) ;  /* 0x0000003400f08947 */ /* 0x004fea0003800000 */
.L_x_115:
[----:B------:R-:W-:Y:S05]  /*5c30*/  BRA.U !UP3, `(.L_x_117) ;  /* 0x000000010b347547 */ /* 0x000fea000b800000 */
[----:B------:R-:W-:Y:S01]  /*5c40*/  UPLOP3.LUT UP0, UPT, UPT, UPT, UP2, 0x80, 0x8 ;  /* 0x000000000008789c */ /* 0x000fe20003f0f020 */
[----:B--2---:R-:W-:Y:S02]  /*5c50*/  HFMA2 R0, -RZ, RZ, 0, 5.9604644775390625e-08 ;  /* 0x00000001ff007431 */ /* 0x004fe400000001ff */
[----:B------:R-:W-:Y:S03]  /*5c60*/  IMAD.MOV.U32 R70, RZ, RZ, 0x1 ;  /* 0x00000001ff467424 */ /* 0x000fe600078e00ff */
[----:B------:R-:W-:Y:S05]  /*5c70*/  PLOP3.LUT P0, PT, PT, PT, UP0, 0x80, 0x8 ;  /* 0x000000000008781c */ /* 0x000fea0003f0f008 */
[----:B------:R-:W2:Y:S01]  /*5c80*/  @UP0 LDCU.64 UR10, c[0x0][0x888] ;  /* 0x00011100ff0a07ac */ /* 0x000ea20008000a00 */
[----:B------:R-:W-:Y:S07]  /*5c90*/  @UP0 UIMAD UR8, UR36, UR4, URZ ;  /* 0x00000004240802a4 */ /* 0x000fee000f8e02ff */
[----:B------:R-:W-:Y:S01]  /*5ca0*/  @!P0 PRMT R70, R0, 0x7610, R70 ;  /* 0x0000761000468816 */ /* 0x000fe20000000046 */
[----:B--2---:R-:W-:Y:S03]  /*5cb0*/  @UP0 UIMAD.WIDE UR10, UR8, 0x4, UR10 ;  /* 0x00000004080a08a5 */ /* 0x004fe6000f8e020a */
[----:B------:R-:W2:Y:S03]  /*5cc0*/  @!UP0 LDCU UR8, c[0x0][0x880] ;  /* 0x00011000ff0887ac */ /* 0x000ea60008000800 */
[----:B------:R-:W-:Y:S01]  /*5cd0*/  IMAD.U32 R10, RZ, RZ, UR10 ;  /* 0x0000000aff0a7e24 */ /* 0x000fe2000f8e00ff */
[----:B------:R-:W-:Y:S05]  /*5ce0*/  MOV R11, UR11 ;  /* 0x0000000b000b7c02 */ /* 0x000fea0008000f00 */
[----:B------:R3:W5:Y:S02]  /*5cf0*/  @P0 LDG.E R35, desc[UR40][R10.64] ;  /* 0x000000280a230981 */ /* 0x000764000c1e1900 */
[----:B--23--:R-:W-:Y:S07]  /*5d00*/  @!P0 IMAD.U32 R35, RZ, RZ, UR8 ;  /* 0x00000008ff238e24 */ /* 0x00cfee000f8e00ff */
.L_x_117:
[----:B-----5:R-:W-:Y:S01]  /*5d10*/  @!P4 FSETP.EQ.AND P5, PT, R35, RZ, PT ;  /* 0x000000ff2300c20b */ /* 0x020fe20003fa2000 */
[----:B------:R-:W-:Y:S01]  /*5d20*/  @!UPT UIADD3 URZ, UPT, UPT, URZ, URZ, URZ ;  /* 0x000000fffffff290 */ /* 0x000fe2000fffe0ff */
[----:B------:R-:W-:Y:S11]  /*5d30*/  @!P4 BRA `(.L_x_118) ;  /* 0x000000000014c947 */ /* 0x000ff60003800000 */
[----:B------:R-:W-:Y:S02]  /*5d40*/  LOP3.LUT P0, RZ, R70, 0xff, RZ, 0xc0, !PT ;  /* 0x000000ff46ff7812 */ /* 0x000fe4000780c0ff */
[----:B------:R-:W-:Y:S04]  /*5d50*/  PLOP3.LUT P5, PT, PT, PT, UP0, 0x80, 0x8 ;  /* 0x000000000008781c */ /* 0x000fe80003faf008 */
[----:B------:R-:W-:Y:S07]  /*5d60*/  PLOP3.LUT P5, PT, P5, PT, PT, 0x8, 0x80 ;  /* 0x000000000080781c */ /* 0x000fee0002fae170 */
[----:B------:R-:W-:Y:S11]  /*5d70*/  @P0 FSETP.EQ.AND P5, PT, R35, RZ, PT ;  /* 0x000000ff2300020b */ /* 0x000ff60003fa2000 */
[----:B------:R-:W-:Y:S02]  /*5d80*/  @!UPT UIADD3 URZ, UPT, UPT, URZ, URZ, URZ ;  /* 0x000000fffffff290 */ /* 0x000fe4000fffe0ff */
.L_x_118:
[----:B------:R-:W3:Y:S01]  /*5d90*/  LDC.64 R14, c[0x0][0xb10] ;  /* 0x0002c400ff0e7b82 */ /* 0x000ee20000000a00 */
[----:B------:R-:W-:Y:S01]  /*5da0*/  ULEA UR13, UR15, UR7, 0x3 ;  /* 0x000000070f0d7291 */ /* 0x000fe2000f8e18ff */
[----:B------:R-:W-:Y:S01]  /*5db0*/  SHF.L.U32 R12, R30, 0x1f, RZ ;  /* 0x0000001f1e0c7819 */ /* 0x000fe200000006ff */
[----:B------:R-:W-:Y:S01]  /*5dc0*/  VIADD R29, R29, 0x1 ;  /* 0x000000011d1d7836 */ /* 0x000fe20000000000 */
[----:B------:R-:W-:Y:S04]  /*5dd0*/  @P3 SHF.R.U32.HI R27, RZ, 0x10, R21 ;  /* 0x00000010ff1b3819 */ /* 0x000fe80000011615 */
[----:B------:R-:W5:Y:S02]  /*5de0*/  LDC.64 R10, c[0x0][0xb18] ;  /* 0x0002c600ff0a7b82 */ /* 0x000f640000000a00 */
[----:B------:R-:W1:Y:S01]  /*5df0*/  SYNCS.PHASECHK.TRANS64.TRYWAIT P4, [UR13+0x310], R12 ;  /* 0x0003100cff0075a7 */ /* 0x000e62000808110d */
[----:B---3--:R-:W-:Y:S05]  /*5e00*/  @!P1 IMAD.HI.U32 R14, R13, R14, RZ ;  /* 0x0000000e0d0e9227 */ /* 0x008fea00078e00ff */
[----:B--2---:R-:W2:Y:S01]  /*5e10*/  @!P1 LDC R0, c[0x0][0xb20] ;  /* 0x0002c800ff009b82 */ /* 0x004ea20000000800 */
[----:B------:R-:W-:Y:S01]  /*5e20*/  @!P1 SHF.R.U32.HI R14, RZ, R15, R14 ;  /* 0x0000000fff0e9219 */ /* 0x000fe2000001160e */
[----:B-----5:R-:W-:Y:S01]  /*5e30*/  @!P1 IMAD.HI.U32 R11, R8, R11, RZ ;  /* 0x0000000b080b9227 */ /* 0x020fe200078e00ff */
[----:B------:R-:W-:Y:S05]  /*5e40*/  @!P1 ISETP.NE.AND P0, PT, R10, 0x1, PT ;  /* 0x000000010a00980c */ /* 0x000fea0003f05270 */
[----:B------:R-:W3:Y:S01]  /*5e50*/  @!P1 LDC R3, c[0x0][0xb0c] ;  /* 0x0002c300ff039b82 */ /* 0x000ee20000000800 */
[----:B--2---:R-:W-:Y:S02]  /*5e60*/  @!P1 SHF.R.U32.HI R9, RZ, R0, R11 ;  /* 0x00000000ff099219 */ /* 0x004fe4000001160b */
[----:B---3--:R-:W-:Y:S02]  /*5e70*/  @!P1 ISETP.NE.AND P2, PT, R3, 0x1, PT ;  /* 0x000000010300980c */ /* 0x008fe40003f45270 */
[----:B------:R-:W-:Y:S02]  /*5e80*/  @!P1 SEL R9, R8, R9, !P0 ;  /* 0x0000000908099207 */ /* 0x000fe40004000000 */
[----:B------:R-:W-:Y:S02]  /*5e90*/  ELECT P0, URZ, PT ;  /* 0x0000000000ff782f */ /* 0x000fe40003800000 */
[----:B------:R-:W-:Y:S05]  /*5ea0*/  @!P1 SEL R14, R13, R14, !P2 ;  /* 0x0000000e0d0e9207 */ /* 0x000fea0005000000 */
[----:B------:R-:W-:Y:S02]  /*5eb0*/  @!P1 IMAD.IADD R0, R9, 0x1, -R14 ;  /* 0x0000000109009824 */ /* 0x000fe400078e0a0e */
[----:B------:R-:W-:Y:S02]  /*5ec0*/  @!P1 IMAD.IADD R9, R14, 0x1, -R9 ;  /* 0x000000010e099824 */ /* 0x000fe400078e0a09 */
[----:B------:R-:W-:Y:S02]  /*5ed0*/  @!P1 IMAD R13, R0, R3, R13 ;  /* 0x00000003000d9224 */ /* 0x000fe400078e020d */
[----:B------:R-:W-:Y:S01]  /*5ee0*/  @!P1 IMAD R8, R9, R10, R8 ;  /* 0x0000000a09089224 */ /* 0x000fe200078e0208 */
[----:B-1----:R-:W-:Y:S06]  /*5ef0*/  @!P4 BRA `(.L_x_119) ;  /* 0x000000340054c947 */ /* 0x002fec0003800000 */
.L_x_265:
[----:B------:R-:W-:Y:S01]  /*5f00*/  PLOP3.LUT P5, PT, P5, P0, PT, 0xf2, 0x2f ;  /* 0x00000000002f781c */ /* 0x000fe20002fa1e72 */
[----:B------:R-:W-:Y:S01]  /*5f10*/  UMOV UR16, 0x0 ;  /* 0x0000000000107882 */ /* 0x000fe20000000000 */
[----:B------:R-:W-:Y:S01]  /*5f20*/  UMOV UR17, 0x10000000 ;  /* 0x1000000000117882 */ /* 0x000fe20000000000 */
[----:B------:R-:W-:Y:S01]  /*5f30*/  UMOV UR12, UR36 ;  /* 0x00000024000c7c82 */ /* 0x000fe20008000000 */
[----:B------:R-:W-:Y:S09]  /*5f40*/  @P3 R2UR UR36, R27 ;  /* 0x000000001b2432ca */ /* 0x000ff200000e0000 */
[----:B-1----:R-:W-:Y:S01]  /*5f50*/  @!P5 IADD3 R3, P0, PT, R32, 0x580, RZ ;  /* 0x000005802003d810 */ /* 0x002fe20007f1e0ff */
[----:B------:R-:W-:Y:S01]  /*5f60*/  @!P5 IMAD.SHL.U32 R63, R63, 0x10, RZ ;  /* 0x000000103f3fd824 */ /* 0x000fe200078e00ff */
[----:B------:R-:W-:Y:S01]  /*5f70*/  VOTEU.ALL UP1, P5 ;  /* 0x0000000000ff7886 */ /* 0x000fe20002820000 */
[----:B------:R-:W-:Y:S01]  /*5f80*/  @!P5 IMAD.SHL.U32 R69, R69, 0x80, RZ ;  /* 0x000000804545d824 */ /* 0x000fe200078e00ff */
[----:B------:R-:W-:Y:S01]  /*5f90*/  @!P5 R2UR UR9, R3 ;  /* 0x000000000309d2ca */ /* 0x000fe200000e0000 */
[----:B------:R-:W-:Y:S01]  /*5fa0*/  @!P5 IMAD.X R0, RZ, RZ, R33, P0 ;  /* 0x000000ffff00d224 */ /* 0x000fe200000e0621 */
[----:B------:R-:W-:Y:S01]  /*5fb0*/  @!P5 R2UR UR10, R63 ;  /* 0x000000003f0ad2ca */ /* 0x000fe200000e0000 */
[----:B------:R-:W-:Y:S01]  /*5fc0*/  @!UP1 ULEA UR14, UR15, UR7, 0xc ;  /* 0x000000070f0e9291 */ /* 0x000fe2000f8e60ff */
[----:B------:R-:W-:Y:S01]  /*5fd0*/  @!P5 R2UR UR11, R69 ;  /* 0x00000000450bd2ca */ /* 0x000fe200000e0000 */
[----:B------:R-:W-:Y:S01]  /*5fe0*/  UIADD3 UR15, UPT, UPT, UR15, 0x1, URZ ;  /* 0x000000010f0f7890 */ /* 0x000fe2000fffe0ff */
[----:B------:R-:W-:Y:S01]  /*5ff0*/  @!P5 R2UR UR8, R0 ;  /* 0x000000000008d2ca */ /* 0x000fe200000e0000 */
[----:B------:R-:W-:Y:S01]  /*6000*/  IMAD.IADD R63, R8, 0x1, R62 ;  /* 0x00000001083f7824 */ /* 0x000fe200078e023e */
[----:B------:R-:W-:Y:S01]  /*6010*/  ISETP.NE.AND P0, PT, R29, 0x2, PT ;  /* 0x000000021d00780c */ /* 0x000fe20003f05270 */
[----:B------:R-:W-:Y:S03]  /*6020*/  IMAD.IADD R69, R13, 0x1, R68 ;  /* 0x000000010d457824 */ /* 0x000fe600078e0244 */
[----:B------:R-:W-:Y:S01]  /*6030*/  SEL R3, RZ, 0x1, P0 ;  /* 0x00000001ff037807 */ /* 0x000fe20000000000 */
[----:B------:R-:W-:Y:S01]  /*6040*/  IMAD.U32 R10, RZ, RZ, UR9 ;  /* 0x00000009ff0a7e24 */ /* 0x000fe2000f8e00ff */
[----:B------:R-:W-:Y:S01]  /*6050*/  UIADD3 UR9, UPT, UPT, UR13, 0x300, URZ ;  /* 0x000003000d097890 */ /* 0x000fe2000fffe0ff */
[----:B------:R-:W-:Y:S02]  /*6060*/  SEL R29, R29, RZ, P0 ;  /* 0x000000ff1d1d7207 */ /* 0x000fe40000000000 */
[----:B------:R-:W-:Y:S02]  /*6070*/  LOP3.LUT R28, R28, R3, RZ, 0x3c, !PT ;  /* 0x000000031c1c7212 */ /* 0x000fe400078e3cff */
[----:B------:R-:W-:Y:S01]  /*6080*/  IMAD.U32 R11, RZ, RZ, UR8 ;  /* 0x00000008ff0b7e24 */ /* 0x000fe2000f8e00ff */
[----:B------:R-:W-:Y:S01]  /*6090*/  @!P5 R2UR UR18, R10 ;  /* 0x000000000a12d2ca */ /* 0x000fe200000e0000 */
[----:B------:R-:W-:Y:S01]  /*60a0*/  @!UP1 UIADD3 UR8, UPT, UPT, UR14, 0x400, URZ ;  /* 0x000004000e089890 */ /* 0x000fe2000fffe0ff */
[----:B------:R-:W-:Y:S02]  /*60b0*/  VOTEU.ALL UP1, P5 ;  /* 0x0000000000ff7886 */ /* 0x000fe40002820000 */
[----:B------:R-:W-:Y:S01]  /*60c0*/  @!P5 R2UR UR19, R11 ;  /* 0x000000000b13d2ca */ /* 0x000fe200000e0000 */
[----:B------:R-:W-:Y:S11]  /*60d0*/  UPRMT UR14, UR37, 0x654, UR9 ;  /* 0x00000654250e7896 */ /* 0x000ff60008000009 */
[----:B------:R-:W-:Y:S01]  /*60e0*/  @!UPT UIADD3 URZ, UPT, UPT, URZ, URZ, URZ ;  /* 0x000000fffffff290 */ /* 0x000fe2000fffe0ff */
[----:B------:R2:W-:Y:S01]  /*60f0*/  @!UP1 UTMALDG.3D [UR8], [UR18], desc[UR16] ;  /* 0x00001008120095b4 */ /* 0x0005e20008011000 */
[----:B------:R2:W-:Y:S01]  /*6100*/  @!P5 SYNCS.ARRIVE.TRANS64.RED.A0TR RZ, [UR13+0x300], R25 ;  /* 0x00030019ffffd9a7 */ /* 0x0005e2000830040d */
[----:B------:R-:W-:Y:S04]  /*6110*/  UISETP.NE.AND UP1, UPT, UR15, 0x2, UPT ;  /* 0x000000020f00788c */ /* 0x000fe8000bf25270 */
[----:B------:R-:W-:Y:S02]  /*6120*/  USEL UR13, URZ, 0x1, UP1 ;  /* 0x00000001ff0d7887 */ /* 0x000fe40008800000 */
[----:B------:R-:W-:Y:S02]  /*6130*/  USEL UR15, UR15, URZ, UP1 ;  /* 0x000000ff0f0f7287 */ /* 0x000fe40008800000 */
[----:B------:R-:W-:Y:S02]  /*6140*/  UPLOP3.LUT UP1, UPT, UPT, UPT, UPT, 0x80, 0x8 ;  /* 0x000000000008789c */ /* 0x000fe40003f2f070 */
[----:B------:R-:W-:Y:S01]  /*6150*/  LOP3.LUT R30, R30, UR13, RZ, 0x3c, !PT ;  /* 0x0000000d1e1e7c12 */ /* 0x000fe2000f8e3cff */
[----:B------:R-:W-:Y:S01]  /*6160*/  SYNCS.ARRIVE.TRANS64.RED.A1T0 RZ, [UR14], RZ ;  /* 0x000000ffffff79a7 */ /* 0x000fe2000810040e */
[----:B------:R-:W-:Y:S07]  /*6170*/  @P3 BRA `(.L_x_120) ;  /* 0xfffffff400983947 */ /* 0x000fee000383ffff */
[----:B------:R-:W-:Y:S01]  /*6180*/  UIADD3 UR7, UPT, UPT, UR7, 0x310, URZ ;  /* 0x0000031007077890 */ /* 0x000fe2000fffe0ff */
[----:B------:R-:W-:-:S03]  /*6190*/  SHF.L.U32 R3, R30, 0x1f, RZ ;  /* 0x0000001f1e037819 */ /* 0x000fc600000006ff */
[----:B------:R-:W-:-:S09]  /*61a0*/  ULEA UR4, UR15, UR7, 0x3 ;  /* 0x000000070f047291 */ /* 0x000fd2000f8e18ff */
[----:B------:R-:W1:Y:S02]  /*61b0*/  SYNCS.PHASECHK.TRANS64.TRYWAIT P0, [UR4], R3 ;  /* 0x00000003ff0075a7 */ /* 0x000e640008001104 */
[----:B-1----:R-:W-:Y:S05]  /*61c0*/  @!P0 BRA `(.L_x_121) ;  /* 0x0000003000b88947 */ /* 0x002fea0003800000 */
.L_x_267:
[----:B------:R-:W-:-:S04]  /*61d0*/  UIADD3 UR5, UPT, UPT, UR15, 0x1, URZ ;  /* 0x000000010f057890 */ /* 0x000fc8000fffe0ff */
[----:B------:R-:W-:-:S04]  /*61e0*/  UISETP.NE.AND UP0, UPT, UR5, 0x2, UPT ;  /* 0x000000020500788c */ /* 0x000fc8000bf05270 */
[----:B------:R-:W-:Y:S02]  /*61f0*/  USEL UR4, URZ, 0x1, UP0 ;  /* 0x00000001ff047887 */ /* 0x000fe40008000000 */
[----:B------:R-:W-:-:S04]  /*6200*/  USEL UR5, UR5, URZ, UP0 ;  /* 0x000000ff05057287 */ /* 0x000fc80008000000 */
[----:B------:R-:W-:Y:S01]  /*6210*/  ULEA UR5, UR5, UR7, 0x3 ;  /* 0x0000000705057291 */ /* 0x000fe2000f8e18ff */
[----:B-1----:R-:W-:-:S04]  /*6220*/  LOP3.LUT R3, R30, UR4, RZ, 0x3c, !PT ;  /* 0x000000041e037c12 */ /* 0x002fc8000f8e3cff */
[----:B------:R-:W-:Y:S01]  /*6230*/  SHF.L.U32 R3, R3, 0x1f, RZ ;  /* 0x0000001f03037819 */ /* 0x000fe200000006ff */
[----:B------:R-:W-:-:S07]  /*6240*/  IMAD.U32 R0, RZ, RZ, UR5 ;  /* 0x00000005ff007e24 */ /* 0x000fce000f8e00ff */
.L_x_122:
[----:B-1----:R1:W3:Y:S02]  /*6250*/  SYNCS.PHASECHK.TRANS64.TRYWAIT P0, [R0+URZ], R3 ;  /* 0x00000003000075a7 */ /* 0x0022e400080011ff */
[----:B---3--:R-:W-:Y:S05]  /*6260*/  @!P0 NANOSLEEP.SYNCS 0x989680 ;  /* 0x009896800000895d */ /* 0x008fea0003900000 */
[----:B------:R-:W3:Y:S02]  /*6270*/  @!P0 SYNCS.PHASECHK.TRANS64 P0, [R0+URZ], R3 ;  /* 0x00000003000085a7 */ /* 0x000ee400080010ff */
[----:B--23--:R-:W-:Y:S05]  /*6280*/  @P0 EXIT ;  /* 0x000000000000094d */ /* 0x00cfea0003800000 */
[----:B------:R-:W-:Y:S05]  /*6290*/  BRA `(.L_x_122) ;  /* 0xfffffffc00ec7947 */ /* 0x000fea000383ffff */
.L_x_112:
[----:B------:R-:W-:-:S06]  /*62a0*/  UISETP.GE.AND UP1, UPT, UR8, 0x4, UPT ;  /* 0x000000040800788c */ /* 0x000fcc000bf26270 */
[----:B------:R-:W-:-:S13]  /*62b0*/  PLOP3.LUT P0, PT, PT, PT, UP1, 0x80, 0x8 ;  /* 0x000000000008781c */ /* 0x000fda0003f0f018 */
[----:B------:R-:W-:Y:S05]  /*62c0*/  @!P0 EXIT ;  /* 0x000000000000894d */ /* 0x000fea0003800000 */
[----:B------:R-:W-:Y:S01]  /*62d0*/  BAR.SYNC.DEFER_BLOCKING 0x6, 0xa0 ;  /* 0x0182800000007b1d */ /* 0x000fe20000010000 */
[C---:B------:R-:W-:Y:S02]  /*62e0*/  IMAD.SHL.U32 R3, R87.reuse, 0x10, RZ ;  /* 0x0000001057037824 */ /* 0x040fe400078e00ff */
[----:B------:R-:W-:Y:S02]  /*62f0*/  HFMA2 R84, -RZ, RZ, 0, 0 ;  /* 0x00000000ff547431 */ /* 0x000fe400000001ff */
[C---:B------:R-:W-:Y:S01]  /*6300*/  IMAD.SHL.U32 R86, R87.reuse, 0x2, RZ ;  /* 0x0000000257567824 */ /* 0x040fe200078e00ff */
[----:B------:R-:W-:Y:S01]  /*6310*/  CS2R R82, SRZ ;  /* 0x0000000000527805 */ /* 0x000fe2000001ff00 */
[----:B------:R-:W-:Y:S01]  /*6320*/  IMAD.U32 R33, R87, 0x10000, RZ ;  /* 0x0001000057217824 */ /* 0x000fe200078e00ff */
[----:B------:R-:W-:Y:S01]  /*6330*/  UMOV UR42, 0x400 ;  /* 0x00000400002a7882 */ /* 0x000fe20000000000 */
[----:B------:R-:W1:Y:S01]  /*6340*/  LDC R73, c[0x0][0x370] ;  /* 0x0000dc00ff497b82 */ /* 0x000e620000000800 */
[----:B------:R-:W-:Y:S01]  /*6350*/  ULEA UR42, UR37, UR42, 0x18 ;  /* 0x0000002a252a7291 */ /* 0x000fe2000f8ec0ff */
[----:B------:R-:W-:Y:S01]  /*6360*/  LOP3.LUT P0, R5, R3, 0x40, RZ, 0xc0, !PT ;  /* 0x0000004003057812 */ /* 0x000fe2000780c0ff */
[----:B------:R-:W-:Y:S01]  /*6370*/  IMAD.MOV.U32 R85, RZ, RZ, 0x1 ;  /* 0x00000001ff557424 */ /* 0x000fe200078e00ff */
[----:B------:R-:W-:Y:S01]  /*6380*/  LOP3.LUT R33, R33, 0x600000, RZ, 0xc0, !PT ;  /* 0x0060000021217812 */ /* 0x000fe200078ec0ff */
[----:B------:R-:W-:Y:S01]  /*6390*/  IMAD.MOV.U32 R30, RZ, RZ, RZ ;  /* 0x000000ffff1e7224 */ /* 0x000fe200078e00ff */
[----:B------:R-:W-:Y:S01]  /*63a0*/  LOP3.LUT R86, R5, 0x8, R86, 0xf8, !PT ;  /* 0x0000000805567812 */ /* 0x000fe200078ef856 */
[----:B------:R-:W-:Y:S01]  /*63b0*/  IMAD.MOV.U32 R90, RZ, RZ, RZ ;  /* 0x000000ffff5a7224 */ /* 0x000fe200078e00ff */
[----:B------:R-:W2:Y:S01]  /*63c0*/  LDC R28, c[0x0][0xb0c] ;  /* 0x0002c300ff1c7b82 */ /* 0x000ea20000000800 */
[----:B------:R-:W-:Y:S01]  /*63d0*/  P2R R75, PR, RZ, 0x1 ;  /* 0x00000001ff4b7803 */ /* 0x000fe20000000000 */
[----:B------:R-:W-:Y:S01]  /*63e0*/  IMAD.MOV.U32 R81, RZ, RZ, RZ ;  /* 0x000000ffff517224 */ /* 0x000fe200078e00ff */
[----:B------:R-:W-:Y:S01]  /*63f0*/  LOP3.LUT R86, R86, 0x7b0, R3, 0xf8, !PT ;  /* 0x000007b056567812 */ /* 0x000fe200078ef803 */
[----:B------:R-:W4:Y:S01]  /*6400*/  LDCU.64 UR46, c[0x0][0x348] ;  /* 0x00006900ff2e77ac */ /* 0x000f220008000a00 */
[----:B------:R-:W-:-:S02]  /*6410*/  LOP3.LUT R87, R87, 0x60, RZ, 0xc0, !PT ;  /* 0x0000006057577812 */ /* 0x000fc400078ec0ff */
[----:B------:R-:W-:Y:S01]  /*6420*/  SHF.L.U32 R86, R86, 0x1, RZ ;  /* 0x0000000156567819 */ /* 0x000fe200000006ff */
[----:B------:R-:W1:Y:S01]  /*6430*/  LDC R71, c[0x0][0xb20] ;  /* 0x0002c800ff477b82 */ /* 0x000e620000000800 */
[----:B------:R-:W3:Y:S01]  /*6440*/  LDS R0, [UR42+0x3e0] ;  /* 0x0003e02aff007984 */ /* 0x000ee20008000800 */
[----:B------:R-:W1:Y:S01]  /*6450*/  LDCU.64 UR38, c[0x0][0x888] ;  /* 0x00011100ff2677ac */ /* 0x000e620008000a00 */
[----:B------:R-:W-:-:S05]  /*6460*/  UIADD3 UR44, UPT, UPT, UR42, 0x400, URZ ;  /* 0x000004002a2c7890 */ /* 0x000fca000fffe0ff */
[----:B------:R-:W1:Y:S01]  /*6470*/  LDC R27, c[0x0][0xb30] ;  /* 0x0002cc00ff1b7b82 */ /* 0x000e620000000800 */
[----:B------:R-:W-:-:S07]  /*6480*/  UMOV UR43, URZ ;  /* 0x000000ff002b7c82 */ /* 0x000fce0008000000 */
[----:B------:R-:W1:Y:S08]  /*6490*/  LDC.64 R60, c[0x0][0xb10] ;  /* 0x0002c400ff3c7b82 */ /* 0x000e700000000a00 */
[----:B------:R-:W1:Y:S08]  /*64a0*/  LDC.64 R24, c[0x0][0xb18] ;  /* 0x0002c600ff187b82 */ /* 0x000e700000000a00 */
[----:B------:R-:W1:Y:S08]  /*64b0*/  LDC.64 R56, c[0x0][0x888] ;  /* 0x00022200ff387b82 */ /* 0x000e700000000a00 */
[----:B------:R-:W1:Y:S01]  /*64c0*/  LDC.64 R22, c[0x0][0xb28] ;  /* 0x0002ca00ff167b82 */ /* 0x000e620000000a00 */
[----:B---3--:R-:W-:-:S07]  /*64d0*/  IADD3 R33, PT, PT, R0, R33, RZ ;  /* 0x0000002100217210 */ /* 0x008fce0007ffe0ff */
[----:B------:R-:W3:Y:S08]  /*64e0*/  LDC.64 R58, c[0x0][0x890] ;  /* 0x00022400ff3a7b82 */ /* 0x000ef00000000a00 */
[----:B------:R-:W1:Y:S08]  /*64f0*/  LDC.64 R54, c[0x0][0x8b0] ;  /* 0x00022c00ff367b82 */ /* 0x000e700000000a00 */
[----:B------:R-:W1:Y:S08]  /*6500*/  LDC.64 R52, c[0x0][0x8a8] ;  /* 0x00022a00ff347b82 */ /* 0x000e700000000a00 */
[----:B--2-4-:R-:W1:Y:S02]  /*6510*/  LDC R72, c[0x0][0x374] ;  /* 0x0000dd00ff487b82 */ /* 0x014e640000000800 */
.L_x_142:
[C---:B------:R-:W-:Y:S02]  /*6520*/  LEA R0, R90.reuse, UR42, 0x3 ;  /* 0x0000002a5a007c11 */ /* 0x040fe4000f8e18ff */
[----:B------:R-:W-:Y:S02]  /*6530*/  SHF.L.U32 R3, R83, 0x1f, RZ ;  /* 0x0000001f53037819 */ /* 0x000fe400000006ff */
[----:B------:R-:W-:Y:S02]  /*6540*/  LEA R16, R90, UR42, 0x4 ;  /* 0x0000002a5a107c11 */ /* 0x000fe4000f8e20ff */
[----:B------:R-:W2:Y:S02]  /*6550*/  SYNCS.PHASECHK.TRANS64.TRYWAIT P0, [R0+URZ+0x330], R3 ;  /* 0x00033003000075a7 */ /* 0x000ea400080011ff */
[----:B-12---:R-:W-:Y:S05]  /*6560*/  @!P0 BRA `(.L_x_123) ;  /* 0x0000002c00e88947 */ /* 0x006fea0003800000 */
.L_x_268:
[----:B------:R-:W4:Y:S01]  /*6570*/  LDC.64 R12, c[0x0][0xb10] ;  /* 0x0002c400ff0c7b82 */ /* 0x000f220000000a00 */
[----:B------:R-:W3:Y:S01]  /*6580*/  LDS.128 R16, [R16+0x3c0] ;  /* 0x0003c00010107984 */ /* 0x000ee20000000c00 */
[----:B-1----:R-:W-:Y:S01]  /*6590*/  ISETP.NE.AND P1, PT, R27, 0x1, PT ;  /* 0x000000011b00780c */ /* 0x002fe20003f25270 */
[----:B--2---:R-:W-:Y:S01]  /*65a0*/  VIADD R0, R0, 0x340 ;  /* 0x0000034000007836 */ /* 0x004fe20000000000 */
[----:B------:R-:W-:Y:S04]  /*65b0*/  ISETP.GE.AND P0, PT, R26, 0x1, PT ;  /* 0x000000011a00780c */ /* 0x000fe80003f06270 */
[----:B------:R-:W1:Y:S01]  /*65c0*/  LDC.64 R10, c[0x0][0xb18] ;  /* 0x0002c600ff0a7b82 */ /* 0x000e620000000a00 */
[----:B------:R-:W-:Y:S01]  /*65d0*/  PRMT R0, RZ, 0x654, R0 ;  /* 0x00000654ff007816 */ /* 0x000fe20000000000 */
[----:B------:R-:W-:Y:S01]  /*65e0*/  @!PT LDS RZ, [RZ] ;  /* 0x00000000fffff984 */ /* 0x000fe20000000800 */
[----:B------:R-:W-:Y:S01]  /*65f0*/  @!PT LDS RZ, [RZ] ;  /* 0x00000000fffff984 */ /* 0x000fe20000000800 */
[----:B------:R-:W-:Y:S01]  /*6600*/  @!PT LDS RZ, [RZ] ;  /* 0x00000000fffff984 */ /* 0x000fe20000000800 */
[----:B------:R-:W-:Y:S01]  /*6610*/  @!PT LDS RZ, [RZ] ;  /* 0x00000000fffff984 */ /* 0x000fe20000000800 */
[----:B------:R2:W-:Y:S06]  /*6620*/  MEMBAR.ALL.CTA ;  /* 0x0000000000007992 */ /* 0x0005ec0000008000 */
[----:B--2---:R-:W2:Y:S01]  /*6630*/  FENCE.VIEW.ASYNC.S ;  /* 0x00000000000073c6 */ /* 0x004ea20000000000 */
[----:B------:R-:W1:Y:S08]  /*6640*/  @!P1 LDC R14, c[0x0][0xb20] ;  /* 0x0002c800ff0e9b82 */ /* 0x000e700000000800 */
[----:B------:R-:W1:Y:S01]  /*6650*/  @!P1 LDC R9, c[0x0][0xb0c] ;  /* 0x0002c300ff099b82 */ /* 0x000e620000000800 */
[----:B--2---:R2:W-:Y:S01]  /*6660*/  SYNCS.ARRIVE.TRANS64.RED.A1T0 RZ, [R0+URZ], RZ ;  /* 0x000000ff00ff79a7 */ /* 0x0045e200081004ff */
[----:B---3--:R-:W-:Y:S04]  /*6670*/  LOP3.LUT P4, RZ, R18, 0x1, RZ, 0xc0, !PT ;  /* 0x0000000112ff7812 */ /* 0x008fe8000788c0ff */
[----:B------:R-:W-:Y:S09]  /*6680*/  P2R R88, PR, RZ, 0x10 ;  /* 0x00000010ff587803 */ /* 0x000ff20000000000 */
[----:B------:R-:W-:Y:S02]  /*6690*/  @P4 MOV R31, R16 ;  /* 0x00000010001f4202 */ /* 0x000fe40000000f00 */
[----:B------:R-:W-:Y:S01]  /*66a0*/  @P4 LOP3.LUT R29, R17, 0xffff, RZ, 0xc0, !PT ;  /* 0x0000ffff111d4812 */ /* 0x000fe200078ec0ff */
[----:B--2-4-:R-:W-:Y:S06]  /*66b0*/  @!P0 BRA `(.L_x_124) ;  /* 0x0000000000a48947 */ /* 0x014fec0003800000 */
[----:B------:R-:W-:Y:S01]  /*66c0*/  IMAD.HI.U32 R34, R72, R25, RZ ;  /* 0x0000001948227227 */ /* 0x000fe200078e00ff */
[----:B------:R-:W-:Y:S02]  /*66d0*/  ISETP.NE.AND P0, PT, R24, 0x1, PT ;  /* 0x000000011800780c */ /* 0x000fe40003f05270 */
[----:B------:R-:W-:Y:S01]  /*66e0*/  ISETP.NE.AND P2, PT, R26, 0x1, PT ;  /* 0x000000011a00780c */ /* 0x000fe20003f45270 */
[-C--:B------:R-:W-:Y:S01]  /*66f0*/  IMAD.HI.U32 R20, R73, R60.reuse, RZ ;  /* 0x0000003c49147227 */ /* 0x080fe200078e00ff */
[----:B------:R-:W-:Y:S02]  /*6700*/  SHF.R.U32.HI R21, RZ, R71, R34 ;  /* 0x00000047ff157219 */ /* 0x000fe40000011622 */
[----:B------:R-:W-:Y:S01]  /*6710*/  ISETP.NE.AND P3, PT, R28, 0x1, PT ;  /* 0x000000011c00780c */ /* 0x000fe20003f65270 */
[----:B------:R-:W-:Y:S01]  /*6720*/  IMAD.HI.U32 R38, R29, R25, RZ ;  /* 0x000000191d267227 */ /* 0x000fe200078e00ff */
[----:B------:R-:W-:Y:S02]  /*6730*/  SHF.R.U32.HI R20, RZ, R61, R20 ;  /* 0x0000003dff147219 */ /* 0x000fe40000011614 */
[----:B------:R-:W-:Y:S01]  /*6740*/  SEL R3, R72, R21, !P0 ;  /* 0x0000001548037207 */ /* 0x000fe20004000000 */
[----:B------:R-:W-:Y:S01]  /*6750*/  IMAD.HI.U32 R36, R31, R60, RZ ;  /* 0x0000003c1f247227 */ /* 0x000fe200078e00ff */
[----:B------:R-:W-:Y:S03]  /*6760*/  SEL R7, R73, R20, !P3 ;  /* 0x0000001449077207 */ /* 0x000fe60005800000 */
[-C--:B------:R-:W-:Y:S01]  /*6770*/  IMAD.HI.U32 R20, R3, R22.reuse, RZ ;  /* 0x0000001603147227 */ /* 0x080fe200078e00ff */
[----:B------:R-:W-:Y:S03]  /*6780*/  SHF.R.U32.HI R36, RZ, R61, R36 ;  /* 0x0000003dff247219 */ /* 0x000fe60000011624 */
[----:B------:R-:W-:Y:S01]  /*6790*/  IMAD.HI.U32 R34, R7, R22, RZ ;  /* 0x0000001607227227 */ /* 0x000fe200078e00ff */
[----:B------:R-:W-:Y:S02]  /*67a0*/  @P2 SHF.R.U32.HI R3, RZ, R23, R20 ;  /* 0x00000017ff032219 */ /* 0x000fe40000011614 */
[----:B------:R-:W-:Y:S02]  /*67b0*/  SHF.R.U32.HI R20, RZ, R71, R38 ;  /* 0x00000047ff147219 */ /* 0x000fe40000011626 */
[----:B------:R-:W-:Y:S01]  /*67c0*/  @P2 SHF.R.U32.HI R7, RZ, R23, R34 ;  /* 0x00000017ff072219 */ /* 0x000fe20000011622 */
[C---:B------:R-:W-:Y:S01]  /*67d0*/  IMAD R2, R26.reuse, R3, RZ ;  /* 0x000000031a027224 */ /* 0x040fe200078e02ff */
[----:B------:R-:W-:Y:S02]  /*67e0*/  SEL R5, R29, R20, !P0 ;  /* 0x000000141d057207 */ /* 0x000fe40004000000 */
[----:B------:R-:W-:Y:S01]  /*67f0*/  SEL R3, R31, R36, !P3 ;  /* 0x000000241f037207 */ /* 0x000fe20005800000 */
[----:B------:R-:W-:Y:S01]  /*6800*/  IMAD R4, R26, R7, RZ ;  /* 0x000000071a047224 */ /* 0x000fe200078e02ff */
[C---:B------:R-:W-:Y:S01]  /*6810*/  ISETP.GE.AND P0, PT, R5.reuse, R2, PT ;  /* 0x000000020500720c */ /* 0x040fe20003f06270 */
[----:B------:R-:W-:Y:S03]  /*6820*/  IMAD.HI.U32 R6, R5, R22, RZ ;  /* 0x0000001605067227 */ /* 0x000fe600078e00ff */
[----:B------:R-:W-:Y:S01]  /*6830*/  ISETP.GE.OR P0, PT, R3, R4, P0 ;  /* 0x000000040300720c */ /* 0x000fe20000706670 */
[----:B------:R-:W-:Y:S01]  /*6840*/  IMAD.MOV R4, RZ, RZ, -R3 ;  /* 0x000000ffff047224 */ /* 0x000fe200078e0a03 */
[-C--:B------:R-:W-:Y:S03]  /*6850*/  SHF.R.U32.HI R6, RZ, R23.reuse, R6 ;  /* 0x00000017ff067219 */ /* 0x080fe60000011606 */
[----:B------:R-:W-:Y:S01]  /*6860*/  IMAD R31, R28, R4, R31 ;  /* 0x000000041c1f7224 */ /* 0x000fe200078e021f */
[----:B------:R-:W-:Y:S05]  /*6870*/  SEL R15, R5, R6, !P2 ;  /* 0x00000006050f7207 */ /* 0x000fea0005000000 */
[----:B------:R-:W-:Y:S02]  /*6880*/  IMAD.MOV R6, RZ, RZ, -R15 ;  /* 0x000000ffff067224 */ /* 0x000fe400078e0a0f */
[C---:B------:R-:W-:Y:S04]  /*6890*/  @!P0 IMAD.HI.U32 R2, R3.reuse, R22, RZ ;  /* 0x0000001603028227 */ /* 0x040fe800078e00ff */
[----:B------:R-:W-:Y:S01]  /*68a0*/  IMAD R6, R26, R6, R5 ;  /* 0x000000061a067224 */ /* 0x000fe200078e0205 */
[----:B------:R-:W-:Y:S04]  /*68b0*/  @!P0 SHF.R.U32.HI R2, RZ, R23, R2 ;  /* 0x00000017ff028219 */ /* 0x000fe80000011602 */
[----:B------:R-:W-:Y:S02]  /*68c0*/  @!P0 SEL R0, R3, R2, !P2 ;  /* 0x0000000203008207 */ /* 0x000fe40005000000 */
[----:B------:R-:W-:Y:S02]  /*68d0*/  IADD3 R2, PT, PT, -R5, RZ, RZ ;  /* 0x000000ff05027210 */ /* 0x000fe40007ffe1ff */
[----:B------:R-:W-:Y:S01]  /*68e0*/  @!P0 IADD3 R8, PT, PT, R15, -R0, RZ ;  /* 0x800000000f088210 */ /* 0x000fe20007ffe0ff */
[----:B------:R-:W-:Y:S02]  /*68f0*/  @!P0 IMAD R0, R7, R6, R0 ;  /* 0x0000000607008224 */ /* 0x000fe400078e0200 */
[----:B------:R-:W-:Y:S02]  /*6900*/  IMAD R29, R24, R2, R29 ;  /* 0x00000002181d7224 */ /* 0x000fe400078e021d */
[----:B------:R-:W-:Y:S02]  /*6910*/  @!P0 IMAD R5, R8, R26, R3 ;  /* 0x0000001a08058224 */ /* 0x000fe400078e0203 */
[----:B------:R-:W-:Y:S04]  /*6920*/  @!P0 IMAD.MOV.U32 R3, RZ, RZ, R0 ;  /* 0x000000ffff038224 */ /* 0x000fe800078e0000 */
[----:B------:R-:W-:Y:S02]  /*6930*/  IMAD R31, R3, R28, R31 ;  /* 0x0000001c031f7224 */ /* 0x000fe400078e021f */
[----:B------:R-:W-:Y:S07]  /*6940*/  IMAD R29, R5, R24, R29 ;  /* 0x00000018051d7224 */ /* 0x000fee00078e021d */
.L_x_124:
[----:B------:R-:W-:Y:S01]  /*6950*/  @!P1 IMAD.HI.U32 R0, R31, R12, RZ ;  /* 0x0000000c1f009227 */ /* 0x000fe200078e00ff */
[----:B-1----:R-:W-:Y:S01]  /*6960*/  @!P1 ISETP.NE.AND P0, PT, R10, 0x1, PT ;  /* 0x000000010a00980c */ /* 0x002fe20003f05270 */
[----:B------:R-:W-:Y:S01]  /*6970*/  ULOP3.LUT UP0, URZ, UR44, 0x90, URZ, 0xc0, !UPT ;  /* 0x000000902cff7892 */ /* 0x000fe2000f80c0ff */
[----:B------:R-:W-:Y:S01]  /*6980*/  @!P1 ISETP.NE.AND P2, PT, R9, 0x1, PT ;  /* 0x000000010900980c */ /* 0x000fe20003f45270 */
[----:B------:R-:W-:Y:S01]  /*6990*/  @!P1 IMAD.HI.U32 R3, R29, R11, RZ ;  /* 0x0000000b1d039227 */ /* 0x000fe200078e00ff */
[----:B------:R-:W-:Y:S02]  /*69a0*/  @!P1 SHF.R.U32.HI R0, RZ, R13, R0 ;  /* 0x0000000dff009219 */ /* 0x000fe40000011600 */
[----:B------:R-:W-:Y:S01]  /*69b0*/  @P4 SHF.R.U32.HI R80, RZ, 0x10, R17 ;  /* 0x00000010ff504819 */ /* 0x000fe20000011611 */
[----:B------:R-:W-:Y:S01]  /*69c0*/  VIADD R90, R90, 0x1 ;  /* 0x000000015a5a7836 */ /* 0x000fe20000000000 */
[----:B------:R-:W-:Y:S02]  /*69d0*/  @!P1 SHF.R.U32.HI R2, RZ, R14, R3 ;  /* 0x0000000eff029219 */ /* 0x000fe40000011603 */
[----:B------:R-:W-:Y:S02]  /*69e0*/  @!P1 SEL R3, R31, R0, !P2 ;  /* 0x000000001f039207 */ /* 0x000fe40005000000 */
[----:B------:R-:W-:Y:S05]  /*69f0*/  @!P1 SEL R2, R29, R2, !P0 ;  /* 0x000000021d029207 */ /* 0x000fea0004000000 */
[----:B------:R-:W-:Y:S02]  /*6a00*/  @!P1 IMAD.IADD R0, R2, 0x1, -R3 ;  /* 0x0000000102009824 */ /* 0x000fe400078e0a03 */
[----:B------:R-:W-:Y:S02]  /*6a10*/  @!P1 IMAD.IADD R2, R3, 0x1, -R2 ;  /* 0x0000000103029824 */ /* 0x000fe400078e0a02 */
[----:B------:R-:W-:Y:S02]  /*6a20*/  @!P1 IMAD R31, R0, R9, R31 ;  /* 0x00000009001f9224 */ /* 0x000fe400078e021f */
[----:B------:R-:W-:Y:S01]  /*6a30*/  @!P1 IMAD R29, R2, R10, R29 ;  /* 0x0000000a021d9224 */ /* 0x000fe200078e021d */
[----:B------:R-:W-:Y:S06]  /*6a40*/  BRA.U !UP0, `(.L_x_125) ;  /* 0x00000001087c7547 */ /* 0x000fec000b800000 */
[----:B------:R-:W1:Y:S01]  /*6a50*/  LDCU.64 UR8, c[0x4][0x80] ;  /* 0x01001000ff0877ac */ /* 0x000e620008000a00 */
[----:B------:R-:W-:Y:S01]  /*6a60*/  MOV R2, 0x0 ;  /* 0x0000000000027802 */ /* 0x000fe20000000f00 */
[----:B------:R-:W-:Y:S02]  /*6a70*/  HFMA2 R12, -RZ, RZ, 0, 5.9604644775390625e-08 ;  /* 0x00000001ff0c7431 */ /* 0x000fe400000001ff */
[----:B------:R-:W-:Y:S01]  /*6a80*/  IMAD.MOV.U32 R8, RZ, RZ, 0x70 ;  /* 0x00000070ff087424 */ /* 0x000fe200078e00ff */
[----:B------:R2:W3:Y:S01]  /*6a90*/  LDC.64 R14, c[0x4][R2] ;  /* 0x01000000020e7b82 */ /* 0x0004e20000000a00 */
[----:B------:R-:W4:Y:S01]  /*6aa0*/  LDCU.64 UR6, c[0x4][0x88] ;  /* 0x01001100ff0677ac */ /* 0x000f220008000a00 */
[----:B------:R-:W-:Y:S01]  /*6ab0*/  IMAD.MOV.U32 R13, RZ, RZ, RZ ;  /* 0x000000ffff0d7224 */ /* 0x000fe200078e00ff */
[----:B------:R-:W2:Y:S01]  /*6ac0*/  LDCU.64 UR4, c[0x4][0x8] ;  /* 0x01000100ff0477ac */ /* 0x000ea20008000a00 */
[----:B-1----:R-:W-:Y:S01]  /*6ad0*/  MOV R5, UR9 ;  /* 0x0000000900057c02 */ /* 0x002fe20008000f00 */
[----:B------:R-:W-:Y:S01]  /*6ae0*/  IMAD.U32 R4, RZ, RZ, UR8 ;  /* 0x00000008ff047e24 */ /* 0x000fe2000f8e00ff */
[----:B----4-:R-:W-:Y:S01]  /*6af0*/  MOV R7, UR7 ;  /* 0x0000000700077c02 */ /* 0x010fe20008000f00 */
[----:B------:R-:W-:Y:S01]  /*6b00*/  IMAD.U32 R6, RZ, RZ, UR6 ;  /* 0x00000006ff067e24 */ /* 0x000fe2000f8e00ff */
[----:B--2---:R-:W-:Y:S01]  /*6b10*/  MOV R11, UR5 ;  /* 0x00000005000b7c02 */ /* 0x004fe20008000f00 */
[----:B------:R-:W-:Y:S02]  /*6b20*/  IMAD.U32 R10, RZ, RZ, UR4 ;  /* 0x00000004ff0a7e24 */ /* 0x000fe4000f8e00ff */
[----:B------:R-:W-:Y:S07]  /*6b30*/  LEPC R20, `(.L_x_126) ;  /* 0x000000001014794e */ /* 0x000fee0000000000 */
[----:B---3-5:R-:W-:Y:S05]  /*6b40*/  CALL.ABS.NOINC R14 ;  /* 0x000000000e007343 */ /* 0x028fea0003c00000 */
.L_x_126:
[----:B------:R-:W1:Y:S01]  /*6b50*/  LDCU.64 UR8, c[0x4][0x80] ;  /* 0x01001000ff0877ac */ /* 0x000e620008000a00 */
[----:B------:R-:W2:Y:S01]  /*6b60*/  LDC.64 R2, c[0x4][R2] ;  /* 0x0100000002027b82 */ /* 0x000ea20000000a00 */
[----:B------:R-:W-:Y:S02]  /*6b70*/  HFMA2 R12, -RZ, RZ, 0, 5.9604644775390625e-08 ;  /* 0x00000001ff0c7431 */ /* 0x000fe400000001ff */
[----:B------:R-:W-:Y:S02]  /*6b80*/  IMAD.MOV.U32 R8, RZ, RZ, 0x70 ;  /* 0x00000070ff087424 */ /* 0x000fe400078e00ff */
[----:B------:R-:W-:Y:S01]  /*6b90*/  IMAD.MOV.U32 R13, RZ, RZ, RZ ;  /* 0x000000ffff0d7224 */ /* 0x000fe200078e00ff */
[----:B------:R-:W3:Y:S01]  /*6ba0*/  LDCU.64 UR6, c[0x4][0x88] ;  /* 0x01001100ff0677ac */ /* 0x000ee20008000a00 */
[----:B------:R-:W4:Y:S01]  /*6bb0*/  LDCU.64 UR4, c[0x4][0x8] ;  /* 0x01000100ff0477ac */ /* 0x000f220008000a00 */
[----:B-1----:R-:W-:Y:S02]  /*6bc0*/  MOV R4, UR8 ;  /* 0x0000000800047c02 */ /* 0x002fe40008000f00 */
[----:B------:R-:W-:Y:S02]  /*6bd0*/  MOV R5, UR9 ;  /* 0x0000000900057c02 */ /* 0x000fe40008000f00 */
[----:B---3--:R-:W-:Y:S01]  /*6be0*/  MOV R7, UR7 ;  /* 0x0000000700077c02 */ /* 0x008fe20008000f00 */
[----:B------:R-:W-:Y:S01]  /*6bf0*/  IMAD.U32 R6, RZ, RZ, UR6 ;  /* 0x00000006ff067e24 */ /* 0x000fe2000f8e00ff */
[----:B----4-:R-:W-:Y:S01]  /*6c00*/  MOV R11, UR5 ;  /* 0x00000005000b7c02 */ /* 0x010fe20008000f00 */
[----:B------:R-:W-:Y:S02]  /*6c10*/  IMAD.U32 R10, RZ, RZ, UR4 ;  /* 0x00000004ff0a7e24 */ /* 0x000fe4000f8e00ff */
[----:B------:R-:W-:Y:S07]  /*6c20*/  LEPC R20, `(.L_x_125) ;  /* 0x000000001014794e */ /* 0x000fee0000000000 */
[----:B--2---:R-:W-:Y:S05]  /*6c30*/  CALL.ABS.NOINC R2 ;  /* 0x0000000002007343 */ /* 0x004fea0003c00000 */
.L_x_125:
[----:B------:R-:W-:Y:S01]  /*6c40*/  ISETP.NE.U32.AND P1, PT, R58, RZ, PT ;  /* 0x000000ff3a00720c */ /* 0x000fe20003f25070 */
[----:B------:R-:W-:Y:S01]  /*6c50*/  UISETP.NE.AND UP1, UPT, UR45, URZ, UPT ;  /* 0x000000ff2d00728c */ /* 0x000fe2000bf25270 */
[----:B------:R-:W-:Y:S02]  /*6c60*/  ISETP.NE.U32.AND P4, PT, R54, RZ, PT ;  /* 0x000000ff3600720c */ /* 0x000fe40003f85070 */
[----:B------:R-:W-:Y:S02]  /*6c70*/  ISETP.NE.AND.EX P1, PT, R59, RZ, PT, P1 ;  /* 0x000000ff3b00720c */ /* 0x000fe40003f25310 */
[----:B------:R-:W-:Y:S02]  /*6c80*/  PLOP3.LUT P2, PT, PT, PT, PT, 0x8, 0x80 ;  /* 0x000000000080781c */ /* 0x000fe40003f4e170 */
[----:B------:R-:W-:Y:S02]  /*6c90*/  PLOP3.LUT P0, PT, PT, PT, UP1, 0x80, 0x8 ;  /* 0x000000000008781c */ /* 0x000fe40003f0f018 */
[----:B------:R-:W-:Y:S02]  /*6ca0*/  ISETP.NE.AND.EX P4, PT, R55, RZ, PT, P4 ;  /* 0x000000ff3700720c */ /* 0x000fe40003f85340 */
[----:B------:R-:W1:Y:S09]  /*6cb0*/  @UP1 LDCU.64 UR4, c[0x0][0x888] ;  /* 0x00011100ff0417ac */ /* 0x000e720008000a00 */
[----:B------:R-:W-:Y:S01]  /*6cc0*/  @P0 PLOP3.LUT P2, PT, P1, PT, PT, 0x80, 0x8 ;  /* 0x000000000008081c */ /* 0x000fe20000f4f070 */
[----:B-1----:R-:W-:Y:S04]  /*6cd0*/  @UP1 UISETP.NE.U32.AND UP0, UPT, UR4, URZ, UPT ;  /* 0x000000ff0400128c */ /* 0x002fe8000bf05070 */
[----:B------:R-:W-:Y:S04]  /*6ce0*/  @UP1 UISETP.NE.AND.EX UP0, UPT, UR5, URZ, UPT, UP0 ;  /* 0x000000ff0500128c */ /* 0x000fe8000bf05300 */
[----:B------:R-:W-:Y:S01]  /*6cf0*/  @UP1 USEL UR4, URZ, 0xffffffff, UP0 ;  /* 0xffffffffff041887 */ /* 0x000fe20008000000 */
[----:B------:R-:W-:Y:S11]  /*6d00*/  @!P1 BRA `(.L_x_127) ;  /* 0x00000000002c9947 */ /* 0x000ff60003800000 */
[----:B------:R-:W-:Y:S01]  /*6d10*/  ISETP.NE.U32.AND P3, PT, R56, RZ, PT ;  /* 0x000000ff3800720c */ /* 0x000fe20003f65070 */
[----:B------:R-:W-:Y:S03]  /*6d20*/  IMAD.MOV.U32 R70, RZ, RZ, 0x1 ;  /* 0x00000001ff467424 */ /* 0x000fe600078e00ff */
[----:B------:R-:W-:Y:S11]  /*6d30*/  ISETP.NE.AND.EX P3, PT, R57, RZ, PT, P3 ;  /* 0x000000ff3900720c */ /* 0x000ff60003f65330 */
[----:B------:R-:W-:Y:S02]  /*6d40*/  @!UPT UIADD3 URZ, UPT, UPT, URZ, URZ, URZ ;  /* 0x000000fffffff290 */ /* 0x000fe4000fffe0ff */
[----:B------:R-:W1:Y:S01]  /*6d50*/  @P3 LDC.64 R2, c[0x0][0x888] ;  /* 0x00022200ff023b82 */ /* 0x000e620000000a00 */
[----:B------:R-:W-:Y:S04]  /*6d60*/  @P3 IMAD R0, R58, UR36, RZ ;  /* 0x000000243a003c24 */ /* 0x000fe8000f8e02ff */
[----:B-1----:R-:W-:Y:S04]  /*6d70*/  @P3 IMAD.WIDE R2, R0, 0x4, R2 ;  /* 0x0000000400023825 */ /* 0x002fe800078e0202 */
[----:B------:R-:W-:Y:S01]  /*6d80*/  HFMA2 R0, -RZ, RZ, 0, 5.9604644775390625e-08 ;  /* 0x00000001ff007431 */ /* 0x000fe200000001ff */
[----:B-----5:R1:W5:Y:S04]  /*6d90*/  @P3 LDG.E R35, desc[UR40][R2.64] ;  /* 0x0000002802233981 */ /* 0x020368000c1e1900 */
[----:B------:R-:W-:Y:S01]  /*6da0*/  @!P3 PRMT R70, R0, 0x7610, R70 ;  /* 0x000076100046b816 */ /* 0x000fe20000000046 */
[----:B-1----:R-:W2:Y:S06]  /*6db0*/  @!P3 LDC R35, c[0x0][0x880] ;  /* 0x00022000ff23bb82 */ /* 0x002eac0000000800 */
.L_x_127:
[----:B------:R-:W-:Y:S05]  /*6dc0*/  @!P4 BRA `(.L_x_128) ;  /* 0x000000000020c947 */ /* 0x000fea0003800000 */
[----:B------:R-:W-:Y:S04]  /*6dd0*/  ISETP.NE.U32.AND P3, PT, R52, RZ, PT ;  /* 0x000000ff3400720c */ /* 0x000fe80003f65070 */
[----:B------:R-:W-:Y:S11]  /*6de0*/  ISETP.NE.AND.EX P3, PT, R53, RZ, PT, P3 ;  /* 0x000000ff3500720c */ /* 0x000ff60003f65330 */
[----:B------:R-:W-:Y:S02]  /*6df0*/  @!UPT UIADD3 URZ, UPT, UPT, URZ, URZ, URZ ;  /* 0x000000fffffff290 */ /* 0x000fe4000fffe0ff */
[----:B------:R-:W1:Y:S01]  /*6e00*/  @P3 LDC.64 R2, c[0x0][0x8a8] ;  /* 0x00022a00ff023b82 */ /* 0x000e620000000a00 */
[----:B------:R-:W-:Y:S04]  /*6e10*/  @P3 IMAD R0, R54, UR36, RZ ;  /* 0x0000002436003c24 */ /* 0x000fe8000f8e02ff */
[----:B-1----:R-:W-:Y:S05]  /*6e20*/  @P3 IMAD.WIDE R2, R0, 0x4, R2 ;  /* 0x0000000400023825 */ /* 0x002fea00078e0202 */
[----:B-----5:R1:W5:Y:S02]  /*6e30*/  @P3 LDG.E R32, desc[UR40][R2.64] ;  /* 0x0000002802203981 */ /* 0x020364000c1e1900 */
[----:B-1----:R-:W3:Y:S02]  /*6e40*/  @!P3 LDC R32, c[0x0][0x8a0] ;  /* 0x00022800ff20bb82 */ /* 0x002ee40000000800 */
.L_x_128:
[----:B--2--5:R-:W-:Y:S01]  /*6e50*/  @P0 FSETP.NEU.AND P4, PT, R35, RZ, PT ;  /* 0x000000ff2300020b */ /* 0x024fe20003f8d000 */
[----:B------:R-:W-:Y:S01]  /*6e60*/  IMAD.U32 R0, RZ, RZ, UR4 ;  /* 0x00000004ff007e24 */ /* 0x000fe2000f8e00ff */
[----:B------:R-:W-:Y:S01]  /*6e70*/  @P0 LOP3.LUT P3, RZ, R70, 0xff, RZ, 0xc0, !PT ;  /* 0x000000ff46ff0812 */ /* 0x000fe2000786c0ff */
[C---:B------:R-:W-:Y:S01]  /*6e80*/  IMAD.SHL.U32 R91, R82.reuse, 0x1000, RZ ;  /* 0x00001000525b7824 */ /* 0x040fe200078e00ff */
[----:B------:R-:W-:Y:S01]  /*6e90*/  @P0 SEL R5, RZ, 0xffffffff, P4 ;  /* 0xffffffffff050807 */ /* 0x000fe20002000000 */
[----:B------:R-:W-:Y:S01]  /*6ea0*/  BSSY B1, `(.L_x_129) ;  /* 0x0000033000017945 */ /* 0x000fe20003800000 */
[----:B------:R-:W-:Y:S01]  /*6eb0*/  LEA R3, R82, UR42, 0x3 ;  /* 0x0000002a52037c11 */ /* 0x000fe2000f8e18ff */
[----:B------:R-:W-:Y:S01]  /*6ec0*/  IMAD R16, R30, 0x10, R33 ;  /* 0x000000101e107824 */ /* 0x000fe200078e0221 */
[----:B------:R-:W-:Y:S02]  /*6ed0*/  @P2 SEL R5, R0, R5, !P3 ;  /* 0x0000000500052207 */ /* 0x000fe40005800000 */
[----:B------:R-:W-:Y:S02]  /*6ee0*/  CS2R R50, SRZ ;  /* 0x0000000000327805 */ /* 0x000fe4000001ff00 */
[----:B------:R-:W-:Y:S02]  /*6ef0*/  LOP3.LUT R0, R85, 0x1, RZ, 0x3c, !PT ;  /* 0x0000000155007812 */ /* 0x000fe400078e3cff */
[----:B------:R-:W-:Y:S02]  /*6f00*/  CS2R R48, SRZ ;  /* 0x0000000000307805 */ /* 0x000fe4000001ff00 */
[----:B------:R-:W-:Y:S02]  /*6f10*/  @P0 LOP3.LUT R5, R5, 0x1, RZ, 0xc0, !PT ;  /* 0x0000000105050812 */ /* 0x000fe400078ec0ff */
[----:B------:R-:W-:Y:S02]  /*6f20*/  CS2R R42, SRZ ;  /* 0x00000000002a7805 */ /* 0x000fe4000001ff00 */
[----:B------:R-:W-:Y:S02]  /*6f30*/  LEA R65, R30, UR42, 0x3 ;  /* 0x0000002a1e417c11 */ /* 0x000fe4000f8e18ff */
[----:B------:R-:W-:Y:S02]  /*6f40*/  CS2R R40, SRZ ;  /* 0x0000000000287805 */ /* 0x000fe4000001ff00 */
[----:B------:R-:W-:Y:S02]  /*6f50*/  ISETP.NE.U32.OR P5, PT, R5, 0x1, !P0 ;  /* 0x000000010500780c */ /* 0x000fe400047a5470 */
[----:B------:R-:W-:Y:S02]  /*6f60*/  SHF.L.U32 R4, R84, 0x1f, RZ ;  /* 0x0000001f54047819 */ /* 0x000fe400000006ff */
[----:B------:R-:W-:Y:S02]  /*6f70*/  IADD3 R89, PT, PT, R91, UR42, R86 ;  /* 0x0000002a5b597c10 */ /* 0x000fe4000fffe056 */
[----:B------:R-:W-:Y:S02]  /*6f80*/  PLOP3.LUT P3, PT, PT, PT, PT, 0x8, 0x80 ;  /* 0x000000000080781c */ /* 0x000fe40003f6e170 */
[----:B------:R-:W-:Y:S01]  /*6f90*/  P2R R92, PR, RZ, 0x20 ;  /* 0x00000020ff5c7803 */ /* 0x000fe20000000000 */
[----:B------:R-:W-:Y:S04]  /*6fa0*/  VIADD R64, R89, 0x400 ;  /* 0x0000040059407836 */ /* 0x000fe80000000000 */
[----:B------:R-:W-:Y:S04]  /*6fb0*/  @P5 SHF.L.U32 R2, R0, 0x1f, RZ ;  /* 0x0000001f00025819 */ /* 0x000fe800000006ff */
[----:B------:R-:W1:Y:S01]  /*6fc0*/  @P5 SYNCS.PHASECHK.TRANS64.TRYWAIT P0, [R3+URZ+0x300], R2 ;  /* 0x00030002030055a7 */ /* 0x000e6200080011ff */
[----:B------:R2:W4:Y:S01]  /*6fd0*/  SYNCS.PHASECHK.TRANS64.TRYWAIT P2, [R65+URZ+0x350], R4 ;  /* 0x00035004410075a7 */ /* 0x00052200080411ff */
[----:B-1----:R-:W-:Y:S01]  /*6fe0*/  @P5 PLOP3.LUT P3, PT, P0, PT, PT, 0x8, 0x80 ;  /* 0x000000000080581c */ /* 0x002fe2000076e170 */
[----:B------:R-:W-:Y:S01]  /*6ff0*/  @!UPT UIADD3 URZ, UPT, UPT, URZ, URZ, URZ ;  /* 0x000000fffffff290 */ /* 0x000fe2000fffe0ff */
[----:B--2-4-:R-:W-:Y:S11]  /*7000*/  @!P5 BRA `(.L_x_130) ;  /* 0x000000000070d947 */ /* 0x014ff60003800000 */
[----:B------:R-:W-:Y:S01]  /*7010*/  FSETP.NEU.AND P0, PT, R35, RZ, PT ;  /* 0x000000ff2300720b */ /* 0x000fe20003f0d000 */
[----:B------:R-:W-:Y:S01]  /*7020*/  BSSY B0, `(.L_x_131) ;  /* 0x0000018000007945 */ /* 0x000fe20003800000 */
[----:B------:R-:W-:Y:S02]  /*7030*/  ISETP.NE.AND P5, PT, R75, RZ, PT ;  /* 0x000000ff4b00720c */ /* 0x000fe40003fa5270 */
[----:B------:R-:W-:Y:S02]  /*7040*/  CS2R R42, SRZ ;  /* 0x00000000002a7805 */ /* 0x000fe4000001ff00 */
[----:B------:R-:W-:Y:S02]  /*7050*/  SEL R2, RZ, 0xffffffff, P0 ;  /* 0xffffffffff027807 */ /* 0x000fe40000000000 */
[----:B------:R-:W-:Y:S02]  /*7060*/  CS2R R40, SRZ ;  /* 0x0000000000287805 */ /* 0x000fe4000001ff00 */
[----:B------:R-:W-:Y:S01]  /*7070*/  ISETP.NE.U32.AND P0, PT, RZ, UR38, PT ;  /* 0x00000026ff007c0c */ /* 0x000fe2000bf05070 */
[----:B------:R-:W-:Y:S01]  /*7080*/  IMAD.MOV.U32 R51, RZ, RZ, RZ ;  /* 0x000000ffff337224 */ /* 0x000fe200078e00ff */
[----:B------:R-:W-:Y:S02]  /*7090*/  CS2R R48, SRZ ;  /* 0x0000000000307805 */ /* 0x000fe4000001ff00 */
[----:B------:R-:W-:Y:S04]  /*70a0*/  ISETP.NE.AND.EX P0, PT, RZ, UR39, PT, P0 ;  /* 0x00000027ff007c0c */ /* 0x000fe8000bf05300 */
[----:B------:R-:W-:Y:S02]  /*70b0*/  SEL R5, RZ, 0xffffffff, P0 ;  /* 0xffffffffff057807 */ /* 0x000fe40000000000 */
[----:B------:R-:W-:Y:S04]  /*70c0*/  LOP3.LUT P0, RZ, R70, 0xff, RZ, 0xc0, !PT ;  /* 0x000000ff46ff7812 */ /* 0x000fe8000780c0ff */
[----:B------:R-:W-:Y:S02]  /*70d0*/  @P1 SEL R2, R5, R2, !P0 ;  /* 0x0000000205021207 */ /* 0x000fe40004000000 */
[----:B------:R-:W-:Y:S02]  /*70e0*/  PLOP3.LUT P0, PT, PT, PT, PT, 0x8, 0x80 ;  /* 0x000000000080781c */ /* 0x000fe40003f0e170 */
[----:B------:R-:W-:Y:S04]  /*70f0*/  LOP3.LUT R2, R2, 0x1, RZ, 0xc0, !PT ;  /* 0x0000000102027812 */ /* 0x000fe800078ec0ff */
[----:B------:R-:W-:Y:S11]  /*7100*/  ISETP.NE.U32.AND P1, PT, R2, 0x1, PT ;  /* 0x000000010200780c */ /* 0x000ff60003f25070 */
[----:B------:R-:W-:Y:S02]  /*7110*/  @!UPT UIADD3 URZ, UPT, UPT, URZ, URZ, URZ ;  /* 0x000000fffffff290 */ /* 0x000fe4000fffe0ff */
[----:B------:R-:W-:Y:S01]  /*7120*/  @P1 VIADD R2, R89, 0x410 ;  /* 0x0000041059021836 */ /* 0x000fe20000000000 */
[----:B------:R-:W-:Y:S11]  /*7130*/  @P1 PLOP3.LUT P0, PT, P5, PT, PT, 0x80, 0x8 ;  /* 0x000000000008181c */ /* 0x000ff60002f0f070 */
[----:B------:R-:W-:Y:S02]  /*7140*/  @!UPT UIADD3 URZ, UPT, UPT, URZ, URZ, URZ ;  /* 0x000000fffffff290 */ /* 0x000fe4000fffe0ff */
[----:B------:R-:W-:Y:S01]  /*7150*/  @P0 VIADD R2, R64, 0xfffffff0 ;  /* 0xfffffff040020836 */ /* 0x000fe20000000000 */
[----:B------:R-:W-:Y:S06]  /*7160*/  @!P3 BRA `(.L_x_132) ;  /* 0x00000000000cb947 */ /* 0x000fec0003800000 */
[----:B------:R-:W-:Y:S04]  /*7170*/  SHF.L.U32 R0, R0, 0x1f, RZ ;  /* 0x0000001f00007819 */ /* 0x000fe800000006ff */
[----:B------:R-:W1:Y:S02]  /*7180*/  SYNCS.PHASECHK.TRANS64.TRYWAIT P0, [R3+URZ+0x300], R0 ;  /* 0x00030000030075a7 */ /* 0x000e6400080011ff */
[----:B-1----:R-:W-:Y:S05]  /*7190*/  @!P0 BRA `(.L_x_133) ;  /* 0x0000002000f08947 */ /* 0x002fea0003800000 */
.L_x_132:
[----:B------:R-:W-:Y:S05]  /*71a0*/  BSYNC B0 ;  /* 0x0000000000007941 */ /* 0x000fea0003800000 */
.L_x_131:
[----:B------:R2:W4:Y:S04]  /*71b0*/  @P1 LDS.128 R40, [R89+0x400] ;  /* 0x0004000059281984 */ /* 0x0005280000000c00 */
[----:B------:R2:W1:Y:S02]  /*71c0*/  @P1 LDS.128 R48, [R2] ;  /* 0x0000000002301984 */ /* 0x0004640000000c00 */
.L_x_130:
[----:B------:R-:W-:Y:S05]  /*71d0*/  BSYNC B1 ;  /* 0x0000000000017941 */ /* 0x000fea0003800000 */
.L_x_129:
[----:B-1----:R-:W-:Y:S04]  /*71e0*/  SHF.R.U32.HI R3, RZ, 0x15, R16 ;  /* 0x00000015ff037819 */ /* 0x002fe80000011610 */
[----:B------:R-:W-:Y:S01]  /*71f0*/  LOP3.LUT P0, RZ, R3, 0x3, R74, 0x48, !PT ;  /* 0x0000000303ff7812 */ /* 0x000fe2000780484a */
[----:B------:R-:W-:Y:S01]  /*7200*/  @!UPT UIADD3 URZ, UPT, UPT, URZ, URZ, URZ ;  /* 0x000000fffffff290 */ /* 0x000fe2000fffe0ff */
[----:B------:R-:W-:Y:S11]  /*7210*/  @P2 BRA `(.L_x_134) ;  /* 0x0000000000082947 */ /* 0x000ff60003800000 */
[----:B------:R-:W1:Y:S02]  /*7220*/  SYNCS.PHASECHK.TRANS64.TRYWAIT P1, [R65+URZ+0x350], R4 ;  /* 0x00035004410075a7 */ /* 0x000e6400080211ff */
[----:B-1----:R-:W-:Y:S05]  /*7230*/  @!P1 BRA `(.L_x_135) ;  /* 0x0000002000dc9947 */ /* 0x002fea0003800000 */
.L_x_134:
[----:B------:R-:W-:Y:S05]  /*7240*/  @!P0 BRA `(.L_x_136) ;  /* 0x0000000000408947 */ /* 0x000fea0003800000 */
[----:B------:R-:W1:Y:S01]  /*7250*/  LDCU.64 UR8, c[0x4][0x70] ;  /* 0x01000e00ff0877ac */ /* 0x000e620008000a00 */
[----:B------:R-:W-:Y:S01]  /*7260*/  MOV R3, 0x0 ;  /* 0x0000000000037802 */ /* 0x000fe20000000f00 */
[----:B------:R-:W-:Y:S02]  /*7270*/  HFMA2 R12, -RZ, RZ, 0, 5.9604644775390625e-08 ;  /* 0x00000001ff0c7431 */ /* 0x000fe400000001ff */
[----:B------:R-:W-:Y:S02]  /*7280*/  IMAD.MOV.U32 R8, RZ, RZ, 0x192 ;  /* 0x00000192ff087424 */ /* 0x000fe400078e00ff */
[----:B------:R-:W-:Y:S01]  /*7290*/  IMAD.MOV.U32 R13, RZ, RZ, RZ ;  /* 0x000000ffff0d7224 */ /* 0x000fe200078e00ff */
[----:B------:R-:W5:Y:S01]  /*72a0*/  LDCU.64 UR6, c[0x4][0x78] ;  /* 0x01000f00ff0677ac */ /* 0x000f620008000a00 */
[----:B--2---:R-:W2:Y:S01]  /*72b0*/  LDC.64 R2, c[0x4][R3] ;  /* 0x0100000003027b82 */ /* 0x004ea20000000a00 */
[----:B------:R-:W3:Y:S01]  /*72c0*/  LDCU.64 UR4, c[0x4][0x10] ;  /* 0x01000200ff0477ac */ /* 0x000ee20008000a00 */
[----:B-1----:R-:W-:Y:S01]  /*72d0*/  MOV R5, UR9 ;  /* 0x0000000900057c02 */ /* 0x002fe20008000f00 */
[----:B------:R-:W-:Y:S01]  /*72e0*/  IMAD.U32 R4, RZ, RZ, UR8 ;  /* 0x00000008ff047e24 */ /* 0x000fe2000f8e00ff */
[----:B-----5:R-:W-:Y:S01]  /*72f0*/  MOV R7, UR7 ;  /* 0x0000000700077c02 */ /* 0x020fe20008000f00 */
[----:B------:R-:W-:Y:S01]  /*7300*/  IMAD.U32 R6, RZ, RZ, UR6 ;  /* 0x00000006ff067e24 */ /* 0x000fe2000f8e00ff */
[----:B---3--:R-:W-:Y:S01]  /*7310*/  MOV R11, UR5 ;  /* 0x00000005000b7c02 */ /* 0x008fe20008000f00 */
[----:B------:R-:W-:Y:S02]  /*7320*/  IMAD.U32 R10, RZ, RZ, UR4 ;  /* 0x00000004ff0a7e24 */ /* 0x000fe4000f8e00ff */
[----:B------:R-:W-:Y:S07]  /*7330*/  LEPC R20, `(.L_x_136) ;  /* 0x000000001014794e */ /* 0x000fee0000000000 */
[----:B--2-4-:R-:W-:Y:S05]  /*7340*/  CALL.ABS.NOINC R2 ;  /* 0x0000000002007343 */ /* 0x014fea0003c00000 */
.L_x_136:
[----:B------:R-:W-:Y:S01]  /*7350*/  ISETP.NE.AND P0, PT, R87, RZ, PT ;  /* 0x000000ff5700720c */ /* 0x000fe20003f05270 */
[----:B------:R-:W-:Y:S05]  /*7360*/  WARPSYNC.ALL ;  /* 0x0000000000007948 */ /* 0x000fea0003800000 */
[----:B------:R-:W-:Y:S01]  /*7370*/  R2UR UR4, R16 ;  /* 0x00000000100472ca */ /* 0x000fe200000e0000 */
[--C-:B----4-:R-:W-:Y:S01]  /*7380*/  HADD2.F32 R20, -RZ, R40.reuse.H0_H0 ;  /* 0x20000028ff147230 */ /* 0x110fe20000004100 */
[----:B------:R-:W-:Y:S01]  /*7390*/  R2UR UR5, R65 ;  /* 0x00000000410572ca */ /* 0x000fe200000e0000 */
[----:B------:R-:W-:Y:S01]  /*73a0*/  HADD2.F32 R34, -RZ, R40.H1_H1 ;  /* 0x30000028ff227230 */ /* 0x000fe20000004100 */
[----:B------:R-:W-:Y:S01]  /*73b0*/  ISETP.NE.AND P6, PT, R75, RZ, PT ;  /* 0x000000ff4b00720c */ /* 0x000fe20003fc5270 */
[--C-:B------:R-:W-:Y:S01]  /*73c0*/  HADD2.F32 R21, -RZ, R41.reuse.H0_H0 ;  /* 0x20000029ff157230 */ /* 0x100fe20000004100 */
[----:B------:R-:W-:Y:S01]  /*73d0*/  IADD3 R93, PT, PT, R89, 0x410, RZ ;  /* 0x00000410595d7810 */ /* 0x000fe20007ffe0ff */
[----:B------:R-:W-:Y:S01]  /*73e0*/  HADD2.F32 R36, -RZ, R41.H1_H1 ;  /* 0x30000029ff247230 */ /* 0x000fe20000004100 */
[----:B------:R-:W-:Y:S01]  /*73f0*/  BSSY.RECONVERGENT B0, `(.L_x_137) ;  /* 0x0000050000007945 */ /* 0x000fe20003800200 */
[--C-:B------:R-:W-:Y:S02]  /*7400*/  HADD2.F32 R37, -RZ, R42.reuse.H0_H0 ;  /* 0x2000002aff257230 */ /* 0x100fe40000004100 */
[----:B------:R-:W-:Y:S02]  /*7410*/  HADD2.F32 R38, -RZ, R42.H1_H1 ;  /* 0x3000002aff267230 */ /* 0x000fe40000004100 */
[----:B------:R-:W1:Y:S01]  /*7420*/  LDTM.x16 R4, tmem[UR4] ;  /* 0x00000004000479ee */ /* 0x000e620008240000 */
[----:B------:R-:W-:Y:S01]  /*7430*/  NOP ;  /* 0x0000000000007918 */ /* 0x000fe20000000000 */
[----:B------:R-:W-:Y:S01]  /*7440*/  UIADD3 UR5, UPT, UPT, UR5, 0x370, URZ ;  /* 0x0000037005057890 */ /* 0x000fe2000fffe0ff */
[--C-:B------:R-:W-:Y:S01]  /*7450*/  HADD2.F32 R39, -RZ, R43.reuse.H0_H0 ;  /* 0x2000002bff277230 */ /* 0x100fe20000004100 */
[----:B------:R-:W-:Y:S01]  /*7460*/  @P6 IADD3 R93, PT, PT, R64, -0x10, RZ ;  /* 0xfffffff0405d6810 */ /* 0x000fe20007ffe0ff */
[----:B------:R-:W-:Y:S01]  /*7470*/  HADD2.F32 R41, -RZ, R43.H1_H1 ;  /* 0x3000002bff297230 */ /* 0x000fe20000004100 */
[----:B------:R-:W-:Y:S01]  /*7480*/  UPRMT UR5, UR37, 0x654, UR5 ;  /* 0x0000065425057896 */ /* 0x000fe20008000005 */
[--C-:B------:R-:W-:Y:S02]  /*7490*/  HADD2.F32 R40, -RZ, R48.reuse.H0_H0 ;  /* 0x20000030ff287230 */ /* 0x100fe40000004100 */
[----:B------:R-:W-:Y:S02]  /*74a0*/  HADD2.F32 R43, -RZ, R48.H1_H1 ;  /* 0x30000030ff2b7230 */ /* 0x000fe40000004100 */
[--C-:B------:R-:W-:Y:S02]  /*74b0*/  HADD2.F32 R42, -RZ, R49.reuse.H0_H0 ;  /* 0x20000031ff2a7230 */ /* 0x100fe40000004100 */
[----:B------:R-:W-:Y:S02]  /*74c0*/  HADD2.F32 R44, -RZ, R49.H1_H1 ;  /* 0x30000031ff2c7230 */ /* 0x000fe40000004100 */
[----:B-1----:R-:W-:Y:S01]  /*74d0*/  SYNCS.ARRIVE.TRANS64.RED.A1T0 RZ, [UR5], RZ ;  /* 0x000000ffffff79a7 */ /* 0x002fe20008100405 */
[--C-:B------:R-:W-:Y:S02]  /*74e0*/  HADD2.F32 R45, -RZ, R50.reuse.H0_H0 ;  /* 0x20000032ff2d7230 */ /* 0x100fe40000004100 */
[----:B------:R-:W-:Y:S02]  /*74f0*/  HADD2.F32 R46, -RZ, R50.H1_H1 ;  /* 0x30000032ff2e7230 */ /* 0x000fe40000004100 */
[--C-:B------:R-:W-:Y:S02]  /*7500*/  HADD2.F32 R47, -RZ, R51.reuse.H0_H0 ;  /* 0x20000033ff2f7230 */ /* 0x100fe40000004100 */
[----:B------:R-:W-:Y:S02]  /*7510*/  HADD2.F32 R48, -RZ, R51.H1_H1 ;  /* 0x30000033ff307230 */ /* 0x000fe40000004100 */
[C---:B---3--:R-:W-:Y:S01]  /*7520*/  FMUL R4, R32.reuse, R4 ;  /* 0x0000000420047220 */ /* 0x048fe20000400000 */
[C---:B------:R-:W-:Y:S01]  /*7530*/  FMUL R5, R32.reuse, R5 ;  /* 0x0000000520057220 */ /* 0x040fe20000400000 */
[C---:B------:R-:W-:Y:S01]  /*7540*/  FMUL R6, R32.reuse, R6 ;  /* 0x0000000620067220 */ /* 0x040fe20000400000 */
[C---:B------:R-:W-:Y:S01]  /*7550*/  FMUL R7, R32.reuse, R7 ;  /* 0x0000000720077220 */ /* 0x040fe20000400000 */
[C---:B------:R-:W-:Y:S01]  /*7560*/  FFMA R4, R35.reuse, R20, R4 ;  /* 0x0000001423047223 */ /* 0x040fe20000000004 */
[C---:B------:R-:W-:Y:S01]  /*7570*/  FMUL R8, R32.reuse, R8 ;  /* 0x0000000820087220 */ /* 0x040fe20000400000 */
[C---:B------:R-:W-:Y:S01]  /*7580*/  FFMA R5, R35.reuse, R34, R5 ;  /* 0x0000002223057223 */ /* 0x040fe20000000005 */
[C---:B------:R-:W-:Y:S01]  /*7590*/  FMUL R9, R32.reuse, R9 ;  /* 0x0000000920097220 */ /* 0x040fe20000400000 */
[C---:B------:R-:W-:Y:S01]  /*75a0*/  FFMA R6, R35.reuse, R21, R6 ;  /* 0x0000001523067223 */ /* 0x040fe20000000006 */
[C---:B------:R-:W-:Y:S01]  /*75b0*/  FMUL R0, R32.reuse, R10 ;  /* 0x0000000a20007220 */ /* 0x040fe20000400000 */
[C---:B------:R-:W-:Y:S01]  /*75c0*/  FFMA R7, R35.reuse, R36, R7 ;  /* 0x0000002423077223 */ /* 0x040fe20000000007 */
[C---:B--2---:R-:W-:Y:S01]  /*75d0*/  FMUL R2, R32.reuse, R11 ;  /* 0x0000000b20027220 */ /* 0x044fe20000400000 */
[C---:B------:R-:W-:Y:S01]  /*75e0*/  FFMA R8, R35.reuse, R37, R8 ;  /* 0x0000002523087223 */ /* 0x040fe20000000008 */
        /* <DEDUP_REMOVED lines=13> */
[----:B------:R-:W-:Y:S01]  /*76c0*/  FFMA R15, R35, R44, R15 ;  /* 0x0000002c230f7223 */ /* 0x000fe2000000000f */
[----:B------:R-:W-:Y:S01]  /*76d0*/  FMUL R19, R32, R19 ;  /* 0x0000001320137220 */ /* 0x000fe20000400000 */
[----:B------:R-:W-:Y:S01]  /*76e0*/  F2FP.F16.F32.PACK_AB R64, R5, R4 ;  /* 0x000000040540723e */ /* 0x000fe200000000ff */
[----:B------:R-:W-:Y:S01]  /*76f0*/  FFMA R12, R35, R45, R12 ;  /* 0x0000002d230c7223 */ /* 0x000fe2000000000c */
[----:B------:R-:W-:Y:S01]  /*7700*/  F2FP.F16.F32.PACK_AB R65, R7, R6 ;  /* 0x000000060741723e */ /* 0x000fe200000000ff */
[----:B------:R-:W-:Y:S01]  /*7710*/  FFMA R13, R35, R46, R13 ;  /* 0x0000002e230d7223 */ /* 0x000fe2000000000d */
[----:B------:R-:W-:Y:S01]  /*7720*/  F2FP.F16.F32.PACK_AB R66, R9, R8 ;  /* 0x000000080942723e */ /* 0x000fe200000000ff */
[C---:B------:R-:W-:Y:S01]  /*7730*/  FFMA R14, R35.reuse, R47, R14 ;  /* 0x0000002f230e7223 */ /* 0x040fe2000000000e */
[----:B------:R-:W-:Y:S01]  /*7740*/  F2FP.F16.F32.PACK_AB R67, R2, R0 ;  /* 0x000000000243723e */ /* 0x000fe200000000ff */
[----:B------:R-:W-:Y:S01]  /*7750*/  FFMA R19, R35, R48, R19 ;  /* 0x0000003023137223 */ /* 0x000fe20000000013 */
[----:B------:R-:W-:Y:S02]  /*7760*/  F2FP.F16.F32.PACK_AB R76, R10, R3 ;  /* 0x000000030a4c723e */ /* 0x000fe400000000ff */
[----:B------:R-:W-:Y:S01]  /*7770*/  F2FP.F16.F32.PACK_AB R77, R15, R11 ;  /* 0x0000000b0f4d723e */ /* 0x000fe200000000ff */
[----:B------:R1:W-:Y:S01]  /*7780*/  STS.128 [R89+0x400], R64 ;  /* 0x0004004059007388 */ /* 0x0003e20000000c00 */
[----:B------:R-:W-:Y:S02]  /*7790*/  F2FP.F16.F32.PACK_AB R78, R13, R12 ;  /* 0x0000000c0d4e723e */ /* 0x000fe400000000ff */
[----:B------:R-:W-:Y:S05]  /*77a0*/  F2FP.F16.F32.PACK_AB R79, R19, R14 ;  /* 0x0000000e134f723e */ /* 0x000fea00000000ff */
[----:B------:R1:W-:Y:S01]  /*77b0*/  STS.128 [R93], R76 ;  /* 0x0000004c5d007388 */ /* 0x0003e20000000c00 */
[----:B------:R-:W-:Y:S01]  /*77c0*/  @!PT LDS RZ, [RZ] ;  /* 0x00000000fffff984 */ /* 0x000fe20000000800 */
[----:B------:R-:W-:Y:S01]  /*77d0*/  @!PT LDS RZ, [RZ] ;  /* 0x00000000fffff984 */ /* 0x000fe20000000800 */
[----:B------:R-:W-:Y:S01]  /*77e0*/  @!PT LDS RZ, [RZ] ;  /* 0x00000000fffff984 */ /* 0x000fe20000000800 */
[----:B------:R-:W-:Y:S01]  /*77f0*/  @!PT LDS RZ, [RZ] ;  /* 0x00000000fffff984 */ /* 0x000fe20000000800 */
[----:B------:R2:W-:Y:S07]  /*7800*/  MEMBAR.ALL.CTA ;  /* 0x0000000000007992 */ /* 0x0005ee0000008000 */
[----:B--2---:R-:W2:Y:S02]  /*7810*/  FENCE.VIEW.ASYNC.S ;  /* 0x00000000000073c6 */ /* 0x004ea40000000000 */
[----:B--2---:R-:W-:Y:S06]  /*7820*/  BAR.SYNC.DEFER_BLOCKING 0x1, 0x80 ;  /* 0x0042000000007b1d */ /* 0x004fec0000010000 */
[----:B------:R-:W-:Y:S05]  /*7830*/  @P0 BRA `(.L_x_138) ;  /* 0x00000000002c0947 */ /* 0x000fea0003800000 */
[----:B------:R-:W-:Y:S01]  /*7840*/  R2UR UR12, R63 ;  /* 0x000000003f0c72ca */ /* 0x000fe200000e0000 */
[----:B------:R-:W-:Y:S01]  /*7850*/  UIADD3 UR10, UP0, UPT, UR46, 0x680, URZ ;  /* 0x000006802e0a7890 */ /* 0x000fe2000ff1e0ff */
[----:B------:R-:W-:Y:S01]  /*7860*/  R2UR UR9, R69 ;  /* 0x00000000450972ca */ /* 0x000fe200000e0000 */
[----:B------:R-:W-:Y:S01]  /*7870*/  UMOV UR7, UR36 ;  /* 0x0000002400077c82 */ /* 0x000fe20008000000 */
[----:B------:R-:W-:Y:S01]  /*7880*/  R2UR UR8, R91 ;  /* 0x000000005b0872ca */ /* 0x000fe200000e0000 */
[----:B------:R-:W-:Y:S08]  /*7890*/  UIADD3.X UR11, UPT, UPT, URZ, UR47, URZ, UP0, !UPT ;  /* 0x0000002fff0b7290 */ /* 0x000ff000087fe4ff */
[----:B------:R-:W-:Y:S02]  /*78a0*/  USHF.L.U32 UR5, UR12, 0x4, URZ ;  /* 0x000000040c057899 */ /* 0x000fe400080006ff */
[----:B------:R-:W-:Y:S02]  /*78b0*/  USHF.L.U32 UR6, UR9, 0x7, URZ ;  /* 0x0000000709067899 */ /* 0x000fe400080006ff */
[----:B------:R-:W-:Y:S09]  /*78c0*/  UIADD3 UR4, UPT, UPT, UR42, 0x400, UR8 ;  /* 0x000004002a047890 */ /* 0x000ff2000fffe008 */
[----:B------:R2:W-:Y:S02]  /*78d0*/  UTMASTG.3D [UR4], [UR10] ;  /* 0x000000040a0073b5 */ /* 0x0005e40008010000 */
[----:B--2---:R0:W-:Y:S02]  /*78e0*/  UTMACMDFLUSH ;  /* 0x00000000000079b7 */ /* 0x0041e40000000000 */
.L_x_138:
[----:B------:R-:W-:Y:S05]  /*78f0*/  BSYNC.RECONVERGENT B0 ;  /* 0x0000000000007941 */ /* 0x000fea0003800200 */
.L_x_137:
[----:B------:R-:W-:Y:S04]  /*7900*/  BSSY.RECONVERGENT B0, `(.L_x_139) ;  /* 0x0000003000007945 */ /* 0x000fe80003800200 */
[----:B------:R-:W-:Y:S05]  /*7910*/  @P0 BRA `(.L_x_140) ;  /* 0x0000000000040947 */ /* 0x000fea0003800000 */
[----:B------:R-:W-:Y:S04]  /*7920*/  DEPBAR.LE SB0, 0x0 ;  /* 0x000080000000791a */ /* 0x000fe80000000000 */
.L_x_140:
[----:B------:R-:W-:Y:S05]  /*7930*/  BSYNC.RECONVERGENT B0 ;  /* 0x0000000000007941 */ /* 0x000fea0003800200 */
.L_x_139:
[----:B------:R-:W-:Y:S01]  /*7940*/  BAR.SYNC.DEFER_BLOCKING 0x1, 0x80 ;  /* 0x0042000000007b1d */ /* 0x000fe20000010000 */
[----:B------:R-:W-:Y:S01]  /*7950*/  UIADD3 UR43, UPT, UPT, UR43, 0x1, URZ ;  /* 0x000000012b2b7890 */ /* 0x000fe2000fffe0ff */
[----:B------:R-:W-:Y:S02]  /*7960*/  IADD3 R0, PT, PT, R30, 0x1, RZ ;  /* 0x000000011e007810 */ /* 0x000fe40007ffe0ff */
[----:B------:R-:W-:Y:S01]  /*7970*/  IADD3 R82, PT, PT, R82, 0x1, RZ ;  /* 0x0000000152527810 */ /* 0x000fe20007ffe0ff */
[----:B------:R-:W-:Y:S09]  /*7980*/  UISETP.NE.AND UP0, UPT, UR43, URZ, UPT ;  /* 0x000000ff2b00728c */ /* 0x000ff2000bf05270 */
[----:B------:R-:W-:Y:S05]  /*7990*/  BRA.U !UP0, `(.L_x_141) ;  /* 0x0000000108287547 */ /* 0x000fea000b800000 */
[----:B------:R-:W-:Y:S01]  /*79a0*/  ISETP.NE.AND P0, PT, R92, RZ, PT ;  /* 0x000000ff5c00720c */ /* 0x000fe20003f05270 */
[----:B------:R-:W-:Y:S11]  /*79b0*/  IMAD.U32 R2, RZ, RZ, UR37 ;  /* 0x00000025ff027e24 */ /* 0x000ff6000f8e00ff */
[----:B------:R-:W-:Y:S01]  /*79c0*/  @!UPT UIADD3 URZ, UPT, UPT, URZ, URZ, URZ ;  /* 0x000000fffffff290 */ /* 0x000fe2000fffe0ff */
[C---:B------:R-:W-:Y:S01]  /*79d0*/  @P0 LEA R3, R81.reuse, UR42, 0x3 ;  /* 0x0000002a51030c11 */ /* 0x040fe2000f8e18ff */
[----:B------:R-:W-:Y:S04]  /*79e0*/  VIADD R81, R81, 0x1 ;  /* 0x0000000151517836 */ /* 0x000fe80000000000 */
[----:B------:R-:W-:Y:S05]  /*79f0*/  @P0 VIADD R3, R3, 0x310 ;  /* 0x0000031003030836 */ /* 0x000fea0000000000 */
[----:B------:R-:W-:Y:S04]  /*7a00*/  @P0 PRMT R2, R2, 0x654, R3 ;  /* 0x0000065402020816 */ /* 0x000fe80000000003 */
[----:B------:R2:W-:Y:S01]  /*7a10*/  @P0 SYNCS.ARRIVE.TRANS64.RED.A1T0 RZ, [R2+URZ], RZ ;  /* 0x000000ff02ff09a7 */ /* 0x0005e200081004ff */
[C---:B------:R-:W-:Y:S04]  /*7a20*/  ISETP.NE.AND P0, PT, R81.reuse, 0x2, PT ;  /* 0x000000025100780c */ /* 0x040fe80003f05270 */
[----:B------:R-:W-:Y:S09]  /*7a30*/  SEL R81, R81, RZ, P0 ;  /* 0x000000ff51517207 */ /* 0x000ff20000000000 */
.L_x_141:
[----:B------:R-:W-:Y:S01]  /*7a40*/  ISETP.NE.AND P3, PT, R88, RZ, PT ;  /* 0x000000ff5800720c */ /* 0x000fe20003f65270 */
[----:B------:R-:W-:Y:S01]  /*7a50*/  IMAD.IADD R63, R29, 0x1, R62 ;  /* 0x000000011d3f7824 */ /* 0x000fe200078e023e */
[----:B------:R-:W-:Y:S01]  /*7a60*/  ISETP.NE.AND P0, PT, R90, 0x2, PT ;  /* 0x000000025a00780c */ /* 0x000fe20003f05270 */
[----:B------:R-:W-:Y:S01]  /*7a70*/  IMAD.IADD R69, R31, 0x1, R68 ;  /* 0x000000011f457824 */ /* 0x000fe200078e0244 */
[----:B------:R-:W-:Y:S02]  /*7a80*/  ISETP.NE.AND P1, PT, R0, 0x4, PT ;  /* 0x000000040000780c */ /* 0x000fe40003f25270 */
[----:B------:R-:W-:Y:S02]  /*7a90*/  ISETP.NE.AND P2, PT, R82, 0x2, PT ;  /* 0x000000025200780c */ /* 0x000fe40003f45270 */
[----:B------:R-:W-:Y:S02]  /*7aa0*/  SEL R4, RZ, 0x1, P0 ;  /* 0x00000001ff047807 */ /* 0x000fe40000000000 */
[----:B------:R-:W-:Y:S02]  /*7ab0*/  SEL R3, RZ, 0x1, P1 ;  /* 0x00000001ff037807 */ /* 0x000fe40000800000 */
[----:B--2---:R-:W-:Y:S02]  /*7ac0*/  SEL R2, RZ, 0x1, P2 ;  /* 0x00000001ff027807 */ /* 0x004fe40001000000 */
[----:B------:R-:W-:Y:S02]  /*7ad0*/  @P3 R2UR UR36, R80 ;  /* 0x00000000502432ca */ /* 0x000fe400000e0000 */
[----:B------:R-:W-:Y:S02]  /*7ae0*/  LOP3.LUT R83, R83, R4, RZ, 0x3c, !PT ;  /* 0x0000000453537212 */ /* 0x000fe400078e3cff */
[----:B------:R-:W-:Y:S02]  /*7af0*/  LOP3.LUT R84, R84, R3, RZ, 0x3c, !PT ;  /* 0x0000000354547212 */ /* 0x000fe400078e3cff */
[----:B------:R-:W-:Y:S02]  /*7b00*/  LOP3.LUT R85, R85, R2, RZ, 0x3c, !PT ;  /* 0x0000000255557212 */ /* 0x000fe400078e3cff */
[----:B------:R-:W-:Y:S02]  /*7b10*/  SEL R90, R90, RZ, P0 ;  /* 0x000000ff5a5a7207 */ /* 0x000fe40000000000 */
[----:B------:R-:W-:Y:S02]  /*7b20*/  SEL R30, R0, RZ, P1 ;  /* 0x000000ff001e7207 */ /* 0x000fe40000800000 */
[----:B------:R-:W-:Y:S01]  /*7b30*/  SEL R82, R82, RZ, P2 ;  /* 0x000000ff52527207 */ /* 0x000fe20001000000 */
[----:B------:R-:W-:Y:S06]  /*7b40*/  @P3 BRA `(.L_x_142) ;  /* 0xffffffe800743947 */ /* 0x000fec000383ffff */
[----:B------:R-:W-:-:S09]  /*7b50*/  UISETP.NE.AND UP0, UPT, UR45, URZ, UPT ;  /* 0x000000ff2d00728c */ /* 0x000fd2000bf05270 */
[----:B------:R-:W-:Y:S05]  /*7b60*/  BRA.U !UP0, `(.L_x_143) ;  /* 0x0000000108487547 */ /* 0x000fea000b800000 */
[----:B------:R-:W2:Y:S02]  /*7b70*/  LDCU.64 UR4, c[0x0][0x890] ;  /* 0x00011200ff0477ac */ /* 0x000ea40008000a00 */
[----:B--2---:R-:W-:-:S04]  /*7b80*/  UISETP.NE.U32.AND UP0, UPT, UR4, URZ, UPT ;  /* 0x000000ff0400728c */ /* 0x004fc8000bf05070 */
[----:B------:R-:W-:-:S09]  /*7b90*/  UISETP.NE.AND.EX UP0, UPT, UR5, URZ, UPT, UP0 ;  /* 0x000000ff0500728c */ /* 0x000fd2000bf05300 */
[----:B------:R-:W-:Y:S05]  /*7ba0*/  BRA.U UP0, `(.L_x_144) ;  /* 0x00000001000c7547 */ /* 0x000fea000b800000 */
[----:B------:R-:W-:-:S13]  /*7bb0*/  FSETP.NEU.AND P0, PT, R35, RZ, PT ;  /* 0x000000ff2300720b */ /* 0x000fda0003f0d000 */
[----:B------:R-:W-:Y:S05]  /*7bc0*/  @!P0 EXIT ;  /* 0x000000000000894d */ /* 0x000fea0003800000 */
[----:B------:R-:W-:Y:S05]  /*7bd0*/  BRA `(.L_x_143) ;  /* 0x00000000002c7947 */ /* 0x000fea0003800000 */
.L_x_144:
[----:B------:R-:W-:Y:S01]  /*7be0*/  LOP3.LUT P0, RZ, R70, 0xff, RZ, 0xc0, !PT ;  /* 0x000000ff46ff7812 */ /* 0x000fe2000780c0ff */
[----:B------:R-:W-:-:S12]  /*7bf0*/  BSSY.RECONVERGENT B0, `(.L_x_143) ;  /* 0x0000009000007945 */ /* 0x000fd80003800200 */
[----:B------:R-:W-:Y:S05]  /*7c00*/  @P0 BRA `(.L_x_145) ;  /* 0x0000000000140947 */ /* 0x000fea0003800000 */
[----:B------:R-:W2:Y:S02]  /*7c10*/  LDCU.64 UR4, c[0x0][0x888] ;  /* 0x00011100ff0477ac */ /* 0x000ea40008000a00 */
[----:B--2---:R-:W-:-:S04]  /*7c20*/  ISETP.NE.U32.AND P0, PT, RZ, UR4, PT ;  /* 0x00000004ff007c0c */ /* 0x004fc8000bf05070 */
[----:B------:R-:W-:-:S13]  /*7c30*/  ISETP.NE.AND.EX P0, PT, RZ, UR5, PT, P0 ;  /* 0x00000005ff007c0c */ /* 0x000fda000bf05300 */
[----:B------:R-:W-:Y:S05]  /*7c40*/  @!P0 EXIT ;  /* 0x000000000000894d */ /* 0x000fea0003800000 */
[----:B------:R-:W-:Y:S05]  /*7c50*/  BRA `(.L_x_146) ;  /* 0x0000000000087947 */ /* 0x000fea0003800000 */
.L_x_145:
[----:B------:R-:W-:-:S13]  /*7c60*/  FSETP.NEU.AND P0, PT, R35, RZ, PT ;  /* 0x000000ff2300720b */ /* 0x000fda0003f0d000 */
[----:B------:R-:W-:Y:S05]  /*7c70*/  @!P0 EXIT ;  /* 0x000000000000894d */ /* 0x000fea0003800000 */
.L_x_146:
[----:B------:R-:W-:Y:S05]  /*7c80*/  BSYNC.RECONVERGENT B0 ;  /* 0x0000000000007941 */ /* 0x000fea0003800200 */
.L_x_143:
[----:B------:R-:W-:-:S04]  /*7c90*/  DEPBAR.LE SB0, 0x0 ;  /* 0x000080000000791a */ /* 0x000fc80000000000 */
[----:B------:R-:W-:Y:S05]  /*7ca0*/  EXIT ;  /* 0x000000000000794d */ /* 0x000fea0003800000 */
.L_x_20:
[----:B--2---:R2:W1:Y:S02]  /*7cb0*/  SYNCS.PHASECHK.TRANS64.TRYWAIT P0, [R3+URZ+0x3a0], R2 ;  /* 0x0003a002030075a7 */ /* 0x00446400080011ff */
[----:B-1----:R-:W-:Y:S05]  /*7cc0*/  @!P0 NANOSLEEP.SYNCS 0x989680 ;  /* 0x009896800000895d */ /* 0x002fea0003900000 */
[----:B------:R-:W1:Y:S02]  /*7cd0*/  @!P0 SYNCS.PHASECHK.TRANS64 P0, [R3+URZ+0x3a0], R2 ;  /* 0x0003a002030085a7 */ /* 0x000e6400080010ff */
[----:B-1----:R-:W-:Y:S05]  /*7ce0*/  @!P0 BRA `(.L_x_20) ;  /* 0xfffffffc00f08947 */ /* 0x002fea000383ffff */
[----:B------:R-:W-:Y:S05]  /*7cf0*/  BRA `(.L_x_147) ;  /* 0xffffff9c00987947 */ /* 0x000fea000383ffff */
.L_x_23:
[----:B-1----:R-:W-:-:S07]  /*7d00*/  MOV R2, UR33 ;  /* 0x0000002100027c02 */ /* 0x002fce0008000f00 */
.L_x_148:
[----:B-1----:R1:W2:Y:S02]  /*7d10*/  SYNCS.PHASECHK.TRANS64.TRYWAIT P0, [R2+URZ+0x180], R5 ;  /* 0x00018005020075a7 */ /* 0x0022a400080011ff */
[----:B--2---:R-:W-:Y:S05]  /*7d20*/  @!P0 NANOSLEEP.SYNCS 0x989680 ;  /* 0x009896800000895d */ /* 0x004fea0003900000 */
[----:B------:R-:W2:Y:S02]  /*7d30*/  @!P0 SYNCS.PHASECHK.TRANS64 P0, [R2+URZ+0x180], R5 ;  /* 0x00018005020085a7 */ /* 0x000ea400080010ff */
[----:B--2---:R-:W-:Y:S05]  /*7d40*/  @!P0 BRA `(.L_x_148) ;  /* 0xfffffffc00f08947 */ /* 0x004fea000383ffff */
[----:B------:R-:W-:Y:S05]  /*7d50*/  BRA `(.L_x_22) ;  /* 0xffffff9c00e87947 */ /* 0x000fea000383ffff */
.L_x_29:
[----:B-1----:R-:W-:-:S07]  /*7d60*/  MOV R2, UR17 ;  /* 0x0000001100027c02 */ /* 0x002fce0008000f00 */
.L_x_149:
[----:B-1----:R1:W2:Y:S02]  /*7d70*/  SYNCS.PHASECHK.TRANS64.TRYWAIT P0, [R2+URZ+0x180], R5 ;  /* 0x00018005020075a7 */ /* 0x0022a400080011ff */
[----:B--2---:R-:W-:Y:S05]  /*7d80*/  @!P0 NANOSLEEP.SYNCS 0x989680 ;  /* 0x009896800000895d */ /* 0x004fea0003900000 */
[----:B------:R-:W2:Y:S02]  /*7d90*/  @!P0 SYNCS.PHASECHK.TRANS64 P0, [R2+URZ+0x180], R5 ;  /* 0x00018005020085a7 */ /* 0x000ea400080010ff */
[----:B--2---:R-:W-:Y:S05]  /*7da0*/  @!P0 BRA `(.L_x_149) ;  /* 0xfffffffc00f08947 */ /* 0x004fea000383ffff */
[----:B------:R-:W-:Y:S05]  /*7db0*/  BRA `(.L_x_28) ;  /* 0xffffffa000907947 */ /* 0x000fea000383ffff */
.L_x_33:
[----:B-1----:R1:W2:Y:S02]  /*7dc0*/  SYNCS.PHASECHK.TRANS64.TRYWAIT P0, [R2+URZ+0x330], R3 ;  /* 0x00033003020075a7 */ /* 0x0022a400080011ff */
[----:B--2---:R-:W-:Y:S05]  /*7dd0*/  @!P0 NANOSLEEP.SYNCS 0x989680 ;  /* 0x009896800000895d */ /* 0x004fea0003900000 */
[----:B------:R-:W2:Y:S02]  /*7de0*/  @!P0 SYNCS.PHASECHK.TRANS64 P0, [R2+URZ+0x330], R3 ;  /* 0x00033003020085a7 */ /* 0x000ea400080010ff */
[----:B--2---:R-:W-:Y:S05]  /*7df0*/  @!P0 BRA `(.L_x_33) ;  /* 0xfffffffc00f08947 */ /* 0x004fea000383ffff */
[----:B------:R-:W-:Y:S05]  /*7e00*/  BRA `(.L_x_150) ;  /* 0xffffffa400207947 */ /* 0x000fea000383ffff */
.L_x_37:
[----:B----4-:R-:W-:-:S07]  /*7e10*/  MOV R0, UR5 ;  /* 0x0000000500007c02 */ /* 0x010fce0008000f00 */
.L_x_151:
[----:B-1----:R1:W2:Y:S02]  /*7e20*/  SYNCS.PHASECHK.TRANS64.TRYWAIT P0, [R0+URZ], R3 ;  /* 0x00000003000075a7 */ /* 0x0022a400080011ff */
[----:B--2---:R-:W-:Y:S05]  /*7e30*/  @!P0 NANOSLEEP.SYNCS 0x989680 ;  /* 0x009896800000895d */ /* 0x004fea0003900000 */
[----:B------:R-:W2:Y:S02]  /*7e40*/  @!P0 SYNCS.PHASECHK.TRANS64 P0, [R0+URZ], R3 ;  /* 0x00000003000085a7 */ /* 0x000ea400080010ff */
[----:B--2---:R-:W-:Y:S05]  /*7e50*/  @!P0 BRA `(.L_x_151) ;  /* 0xfffffffc00f08947 */ /* 0x004fea000383ffff */
[----:B------:R-:W-:Y:S05]  /*7e60*/  BRA `(.L_x_152) ;  /* 0xffffffa800907947 */ /* 0x000fea000383ffff */
.L_x_38:
[----:B----4-:R-:W-:-:S07]  /*7e70*/  MOV R0, UR5 ;  /* 0x0000000500007c02 */ /* 0x010fce0008000f00 */
.L_x_153:
[----:B-1----:R1:W2:Y:S02]  /*7e80*/  SYNCS.PHASECHK.TRANS64.TRYWAIT P0, [R0+URZ], R3 ;  /* 0x00000003000075a7 */ /* 0x0022a400080011ff */
[----:B--2---:R-:W-:Y:S05]  /*7e90*/  @!P0 NANOSLEEP.SYNCS 0x989680 ;  /* 0x009896800000895d */ /* 0x004fea0003900000 */
[----:B------:R-:W2:Y:S02]  /*7ea0*/  @!P0 SYNCS.PHASECHK.TRANS64 P0, [R0+URZ], R3 ;  /* 0x00000003000085a7 */ /* 0x000ea400080010ff */
[----:B--2---:R-:W-:Y:S05]  /*7eb0*/  @!P0 BRA `(.L_x_153) ;  /* 0xfffffffc00f08947 */ /* 0x004fea000383ffff */
[----:B------:R-:W-:Y:S05]  /*7ec0*/  BRA `(.L_x_154) ;  /* 0xffffffa8009c7947 */ /* 0x000fea000383ffff */
.L_x_39:
[----:B----4-:R-:W-:-:S07]  /*7ed0*/  MOV R0, UR5 ;  /* 0x0000000500007c02 */ /* 0x010fce0008000f00 */
.L_x_155:
[----:B-1----:R1:W2:Y:S02]  /*7ee0*/  SYNCS.PHASECHK.TRANS64.TRYWAIT P0, [R0+URZ], R3 ;  /* 0x00000003000075a7 */ /* 0x0022a400080011ff */
[----:B--2---:R-:W-:Y:S05]  /*7ef0*/  @!P0 NANOSLEEP.SYNCS 0x989680 ;  /* 0x009896800000895d */ /* 0x004fea0003900000 */
[----:B------:R-:W2:Y:S02]  /*7f00*/  @!P0 SYNCS.PHASECHK.TRANS64 P0, [R0+URZ], R3 ;  /* 0x00000003000085a7 */ /* 0x000ea400080010ff */
[----:B--2---:R-:W-:Y:S05]  /*7f10*/  @!P0 BRA `(.L_x_155) ;  /* 0xfffffffc00f08947 */ /* 0x004fea000383ffff */
[----:B------:R-:W-:Y:S05]  /*7f20*/  BRA `(.L_x_156) ;  /* 0xffffffa800a87947 */ /* 0x000fea000383ffff */
.L_x_40:
[----:B----4-:R-:W-:-:S07]  /*7f30*/  MOV R0, UR5 ;  /* 0x0000000500007c02 */ /* 0x010fce0008000f00 */
.L_x_157:
[----:B-1----:R1:W2:Y:S02]  /*7f40*/  SYNCS.PHASECHK.TRANS64.TRYWAIT P0, [R0+URZ], R3 ;  /* 0x00000003000075a7 */ /* 0x0022a400080011ff */
[----:B--2---:R-:W-:Y:S05]  /*7f50*/  @!P0 NANOSLEEP.SYNCS 0x989680 ;  /* 0x009896800000895d */ /* 0x004fea0003900000 */
[----:B------:R-:W2:Y:S02]  /*7f60*/  @!P0 SYNCS.PHASECHK.TRANS64 P0, [R0+URZ], R3 ;  /* 0x00000003000085a7 */ /* 0x000ea400080010ff */
[----:B--2---:R-:W-:Y:S05]  /*7f70*/  @!P0 BRA `(.L_x_157) ;  /* 0xfffffffc00f08947 */ /* 0x004fea000383ffff */
[----:B------:R-:W-:Y:S05]  /*7f80*/  BRA `(.L_x_158) ;  /* 0xffffffa800b47947 */ /* 0x000fea000383ffff */
.L_x_41:
[----:B----4-:R-:W-:-:S07]  /*7f90*/  MOV R0, UR5 ;  /* 0x0000000500007c02 */ /* 0x010fce0008000f00 */
.L_x_159:
[----:B-1----:R1:W2:Y:S02]  /*7fa0*/  SYNCS.PHASECHK.TRANS64.TRYWAIT P0, [R0+URZ], R3 ;  /* 0x00000003000075a7 */ /* 0x0022a400080011ff */
[----:B--2---:R-:W-:Y:S05]  /*7fb0*/  @!P0 NANOSLEEP.SYNCS 0x989680 ;  /* 0x009896800000895d */ /* 0x004fea0003900000 */
[----:B------:R-:W2:Y:S02]  /*7fc0*/  @!P0 SYNCS.PHASECHK.TRANS64 P0, [R0+URZ], R3 ;  /* 0x00000003000085a7 */ /* 0x000ea400080010ff */
[----:B--2---:R-:W-:Y:S05]  /*7fd0*/  @!P0 BRA `(.L_x_159) ;  /* 0xfffffffc00f08947 */ /* 0x004fea000383ffff */
[----:B------:R-:W-:Y:S05]  /*7fe0*/  BRA `(.L_x_160) ;  /* 0xffffffa800c07947 */ /* 0x000fea000383ffff */
.L_x_42:
[----:B----4-:R-:W-:-:S07]  /*7ff0*/  MOV R0, UR5 ;  /* 0x0000000500007c02 */ /* 0x010fce0008000f00 */
.L_x_161:
[----:B-1----:R1:W2:Y:S02]  /*8000*/  SYNCS.PHASECHK.TRANS64.TRYWAIT P0, [R0+URZ], R3 ;  /* 0x00000003000075a7 */ /* 0x0022a400080011ff */
[----:B--2---:R-:W-:Y:S05]  /*8010*/  @!P0 NANOSLEEP.SYNCS 0x989680 ;  /* 0x009896800000895d */ /* 0x004fea0003900000 */
[----:B------:R-:W2:Y:S02]  /*8020*/  @!P0 SYNCS.PHASECHK.TRANS64 P0, [R0+URZ], R3 ;  /* 0x00000003000085a7 */ /* 0x000ea400080010ff */
[----:B--2---:R-:W-:Y:S05]  /*8030*/  @!P0 BRA `(.L_x_161) ;  /* 0xfffffffc00f08947 */ /* 0x004fea000383ffff */
[----:B------:R-:W-:Y:S05]  /*8040*/  BRA `(.L_x_162) ;  /* 0xffffffa800cc7947 */ /* 0x000fea000383ffff */
.L_x_43:
[----:B----4-:R-:W-:-:S07]  /*8050*/  MOV R0, UR5 ;  /* 0x0000000500007c02 */ /* 0x010fce0008000f00 */
.L_x_163:
[----:B-1----:R1:W2:Y:S02]  /*8060*/  SYNCS.PHASECHK.TRANS64.TRYWAIT P0, [R0+URZ], R3 ;  /* 0x00000003000075a7 */ /* 0x0022a400080011ff */
[----:B--2---:R-:W-:Y:S05]  /*8070*/  @!P0 NANOSLEEP.SYNCS 0x989680 ;  /* 0x009896800000895d */ /* 0x004fea0003900000 */
[----:B------:R-:W2:Y:S02]  /*8080*/  @!P0 SYNCS.PHASECHK.TRANS64 P0, [R0+URZ], R3 ;  /* 0x00000003000085a7 */ /* 0x000ea400080010ff */
[----:B--2---:R-:W-:Y:S05]  /*8090*/  @!P0 BRA `(.L_x_163) ;  /* 0xfffffffc00f08947 */ /* 0x004fea000383ffff */
[----:B------:R-:W-:Y:S05]  /*80a0*/  BRA `(.L_x_164) ;  /* 0xffffffa800d87947 */ /* 0x000fea000383ffff */
.L_x_44:
[----:B----4-:R-:W-:-:S07]  /*80b0*/  MOV R0, UR5 ;  /* 0x0000000500007c02 */ /* 0x010fce0008000f00 */
.L_x_165:
[----:B-1----:R1:W2:Y:S02]  /*80c0*/  SYNCS.PHASECHK.TRANS64.TRYWAIT P0, [R0+URZ], R3 ;  /* 0x00000003000075a7 */ /* 0x0022a400080011ff */
[----:B--2---:R-:W-:Y:S05]  /*80d0*/  @!P0 NANOSLEEP.SYNCS 0x989680 ;  /* 0x009896800000895d */ /* 0x004fea0003900000 */
[----:B------:R-:W2:Y:S02]  /*80e0*/  @!P0 SYNCS.PHASECHK.TRANS64 P0, [R0+URZ], R3 ;  /* 0x00000003000085a7 */ /* 0x000ea400080010ff */
[----:B--2---:R-:W-:Y:S05]  /*80f0*/  @!P0 BRA `(.L_x_165) ;  /* 0xfffffffc00f08947 */ /* 0x004fea000383ffff */
[----:B------:R-:W-:Y:S05]  /*8100*/  BRA `(.L_x_166) ;  /* 0xffffffa800e47947 */ /* 0x000fea000383ffff */
.L_x_45:
[----:B----4-:R-:W-:-:S07]  /*8110*/  MOV R0, UR5 ;  /* 0x0000000500007c02 */ /* 0x010fce0008000f00 */
.L_x_167:
[----:B-1----:R1:W2:Y:S02]  /*8120*/  SYNCS.PHASECHK.TRANS64.TRYWAIT P0, [R0+URZ], R3 ;  /* 0x00000003000075a7 */ /* 0x0022a400080011ff */
[----:B--2---:R-:W-:Y:S05]  /*8130*/  @!P0 NANOSLEEP.SYNCS 0x989680 ;  /* 0x009896800000895d */ /* 0x004fea0003900000 */
[----:B------:R-:W2:Y:S02]  /*8140*/  @!P0 SYNCS.PHASECHK.TRANS64 P0, [R0+URZ], R3 ;  /* 0x00000003000085a7 */ /* 0x000ea400080010ff */
[----:B--2---:R-:W-:Y:S05]  /*8150*/  @!P0 BRA `(.L_x_167) ;  /* 0xfffffffc00f08947 */ /* 0x004fea000383ffff */
[----:B------:R-:W-:Y:S05]  /*8160*/  BRA `(.L_x_168) ;  /* 0xffffffa800f07947 */ /* 0x000fea000383ffff */
.L_x_46:
[----:B----4-:R-:W-:-:S07]  /*8170*/  MOV R0, UR5 ;  /* 0x0000000500007c02 */ /* 0x010fce0008000f00 */
.L_x_169:
[----:B-1----:R1:W2:Y:S02]  /*8180*/  SYNCS.PHASECHK.TRANS64.TRYWAIT P0, [R0+URZ], R3 ;  /* 0x00000003000075a7 */ /* 0x0022a400080011ff */
[----:B--2---:R-:W-:Y:S05]  /*8190*/  @!P0 NANOSLEEP.SYNCS 0x989680 ;  /* 0x009896800000895d */ /* 0x004fea0003900000 */
[----:B------:R-:W2:Y:S02]  /*81a0*/  @!P0 SYNCS.PHASECHK.TRANS64 P0, [R0+URZ], R3 ;  /* 0x00000003000085a7 */ /* 0x000ea400080010ff */
[----:B--2---:R-:W-:Y:S05]  /*81b0*/  @!P0 BRA `(.L_x_169) ;  /* 0xfffffffc00f08947 */ /* 0x004fea000383ffff */
[----:B------:R-:W-:Y:S05]  /*81c0*/  BRA `(.L_x_170) ;  /* 0xffffffa800fc7947 */ /* 0x000fea000383ffff */
.L_x_47:
[----:B----4-:R-:W-:-:S07]  /*81d0*/  MOV R0, UR5 ;  /* 0x0000000500007c02 */ /* 0x010fce0008000f00 */
.L_x_171:
[----:B-1----:R1:W2:Y:S02]  /*81e0*/  SYNCS.PHASECHK.TRANS64.TRYWAIT P0, [R0+URZ], R3 ;  /* 0x00000003000075a7 */ /* 0x0022a400080011ff */
[----:B--2---:R-:W-:Y:S05]  /*81f0*/  @!P0 NANOSLEEP.SYNCS 0x989680 ;  /* 0x009896800000895d */ /* 0x004fea0003900000 */
[----:B------:R-:W2:Y:S02]  /*8200*/  @!P0 SYNCS.PHASECHK.TRANS64 P0, [R0+URZ], R3 ;  /* 0x00000003000085a7 */ /* 0x000ea400080010ff */
[----:B--2---:R-:W-:Y:S05]  /*8210*/  @!P0 BRA `(.L_x_171) ;  /* 0xfffffffc00f08947 */ /* 0x004fea000383ffff */
[----:B------:R-:W-:Y:S05]  /*8220*/  BRA `(.L_x_172) ;  /* 0xffffffac00087947 */ /* 0x000fea000383ffff */
.L_x_48:
[----:B----4-:R-:W-:-:S07]  /*8230*/  MOV R0, UR5 ;  /* 0x0000000500007c02 */ /* 0x010fce0008000f00 */
.L_x_173:
[----:B-1----:R1:W2:Y:S02]  /*8240*/  SYNCS.PHASECHK.TRANS64.TRYWAIT P0, [R0+URZ], R3 ;  /* 0x00000003000075a7 */ /* 0x0022a400080011ff */
[----:B--2---:R-:W-:Y:S05]  /*8250*/  @!P0 NANOSLEEP.SYNCS 0x989680 ;  /* 0x009896800000895d */ /* 0x004fea0003900000 */
[----:B------:R-:W2:Y:S02]  /*8260*/  @!P0 SYNCS.PHASECHK.TRANS64 P0, [R0+URZ], R3 ;  /* 0x00000003000085a7 */ /* 0x000ea400080010ff */
[----:B--2---:R-:W-:Y:S05]  /*8270*/  @!P0 BRA `(.L_x_173) ;  /* 0xfffffffc00f08947 */ /* 0x004fea000383ffff */
[----:B------:R-:W-:Y:S05]  /*8280*/  BRA `(.L_x_174) ;  /* 0xffffffac00147947 */ /* 0x000fea000383ffff */
.L_x_49:
[----:B----4-:R-:W-:-:S07]  /*8290*/  MOV R0, UR5 ;  /* 0x0000000500007c02 */ /* 0x010fce0008000f00 */
.L_x_175:
[----:B-1----:R1:W2:Y:S02]  /*82a0*/  SYNCS.PHASECHK.TRANS64.TRYWAIT P0, [R0+URZ], R3 ;  /* 0x00000003000075a7 */ /* 0x0022a400080011ff */
[----:B--2---:R-:W-:Y:S05]  /*82b0*/  @!P0 NANOSLEEP.SYNCS 0x989680 ;  /* 0x009896800000895d */ /* 0x004fea0003900000 */
[----:B------:R-:W2:Y:S02]  /*82c0*/  @!P0 SYNCS.PHASECHK.TRANS64 P0, [R0+URZ], R3 ;  /* 0x00000003000085a7 */ /* 0x000ea400080010ff */
[----:B--2---:R-:W-:Y:S05]  /*82d0*/  @!P0 BRA `(.L_x_175) ;  /* 0xfffffffc00f08947 */ /* 0x004fea000383ffff */
[----:B------:R-:W-:Y:S05]  /*82e0*/  BRA `(.L_x_176) ;  /* 0xffffffac00207947 */ /* 0x000fea000383ffff */
.L_x_50:
[----:B----4-:R-:W-:-:S07]  /*82f0*/  MOV R0, UR5 ;  /* 0x0000000500007c02 */ /* 0x010fce0008000f00 */
.L_x_177:
[----:B-1----:R1:W2:Y:S02]  /*8300*/  SYNCS.PHASECHK.TRANS64.TRYWAIT P0, [R0+URZ], R3 ;  /* 0x00000003000075a7 */ /* 0x0022a400080011ff */
[----:B--2---:R-:W-:Y:S05]  /*8310*/  @!P0 NANOSLEEP.SYNCS 0x989680 ;  /* 0x009896800000895d */ /* 0x004fea0003900000 */
[----:B------:R-:W2:Y:S02]  /*8320*/  @!P0 SYNCS.PHASECHK.TRANS64 P0, [R0+URZ], R3 ;  /* 0x00000003000085a7 */ /* 0x000ea400080010ff */
[----:B--2---:R-:W-:Y:S05]  /*8330*/  @!P0 BRA `(.L_x_177) ;  /* 0xfffffffc00f08947 */ /* 0x004fea000383ffff */
[----:B------:R-:W-:Y:S05]  /*8340*/  BRA `(.L_x_178) ;  /* 0xffffffac002c7947 */ /* 0x000fea000383ffff */
.L_x_51:
[----:B----4-:R-:W-:-:S07]  /*8350*/  MOV R0, UR5 ;  /* 0x0000000500007c02 */ /* 0x010fce0008000f00 */
.L_x_179:
[----:B-1----:R1:W2:Y:S02]  /*8360*/  SYNCS.PHASECHK.TRANS64.TRYWAIT P0, [R0+URZ], R3 ;  /* 0x00000003000075a7 */ /* 0x0022a400080011ff */
[----:B--2---:R-:W-:Y:S05]  /*8370*/  @!P0 NANOSLEEP.SYNCS 0x989680 ;  /* 0x009896800000895d */ /* 0x004fea0003900000 */
[----:B------:R-:W2:Y:S02]  /*8380*/  @!P0 SYNCS.PHASECHK.TRANS64 P0, [R0+URZ], R3 ;  /* 0x00000003000085a7 */ /* 0x000ea400080010ff */
[----:B--2---:R-:W-:Y:S05]  /*8390*/  @!P0 BRA `(.L_x_179) ;  /* 0xfffffffc00f08947 */ /* 0x004fea000383ffff */
[----:B------:R-:W-:Y:S05]  /*83a0*/  BRA `(.L_x_180) ;  /* 0xffffffac00387947 */ /* 0x000fea000383ffff */
.L_x_52:
[----:B----4-:R-:W-:-:S07]  /*83b0*/  MOV R0, UR5 ;  /* 0x0000000500007c02 */ /* 0x010fce0008000f00 */
.L_x_181:
[----:B-1----:R1:W2:Y:S02]  /*83c0*/  SYNCS.PHASECHK.TRANS64.TRYWAIT P0, [R0+URZ], R3 ;  /* 0x00000003000075a7 */ /* 0x0022a400080011ff */
[----:B--2---:R-:W-:Y:S05]  /*83d0*/  @!P0 NANOSLEEP.SYNCS 0x989680 ;  /* 0x009896800000895d */ /* 0x004fea0003900000 */
[----:B------:R-:W2:Y:S02]  /*83e0*/  @!P0 SYNCS.PHASECHK.TRANS64 P0, [R0+URZ], R3 ;  /* 0x00000003000085a7 */ /* 0x000ea400080010ff */
[----:B--2---:R-:W-:Y:S05]  /*83f0*/  @!P0 BRA `(.L_x_181) ;  /* 0xfffffffc00f08947 */ /* 0x004fea000383ffff */
[----:B------:R-:W-:Y:S05]  /*8400*/  BRA `(.L_x_182) ;  /* 0xffffffac00447947 */ /* 0x000fea000383ffff */
.L_x_53:
[----:B----4-:R-:W-:-:S07]  /*8410*/  MOV R0, UR5 ;  /* 0x0000000500007c02 */ /* 0x010fce0008000f00 */
.L_x_183:
[----:B-1----:R1:W2:Y:S02]  /*8420*/  SYNCS.PHASECHK.TRANS64.TRYWAIT P0, [R0+URZ], R3 ;  /* 0x00000003000075a7 */ /* 0x0022a400080011ff */
[----:B--2---:R-:W-:Y:S05]  /*8430*/  @!P0 NANOSLEEP.SYNCS 0x989680 ;  /* 0x009896800000895d */ /* 0x004fea0003900000 */
[----:B------:R-:W2:Y:S02]  /*8440*/  @!P0 SYNCS.PHASECHK.TRANS64 P0, [R0+URZ], R3 ;  /* 0x00000003000085a7 */ /* 0x000ea400080010ff */
[----:B--2---:R-:W-:Y:S05]  /*8450*/  @!P0 BRA `(.L_x_183) ;  /* 0xfffffffc00f08947 */ /* 0x004fea000383ffff */
[----:B------:R-:W-:Y:S05]  /*8460*/  BRA `(.L_x_184) ;  /* 0xffffffac00507947 */ /* 0x000fea000383ffff */
.L_x_54:
[----:B----4-:R-:W-:-:S07]  /*8470*/  MOV R0, UR5 ;  /* 0x0000000500007c02 */ /* 0x010fce0008000f00 */
.L_x_185:
[----:B-1----:R1:W2:Y:S02]  /*8480*/  SYNCS.PHASECHK.TRANS64.TRYWAIT P0, [R0+URZ], R3 ;  /* 0x00000003000075a7 */ /* 0x0022a400080011ff */
[----:B--2---:R-:W-:Y:S05]  /*8490*/  @!P0 NANOSLEEP.SYNCS 0x989680 ;  /* 0x009896800000895d */ /* 0x004fea0003900000 */
[----:B------:R-:W2:Y:S02]  /*84a0*/  @!P0 SYNCS.PHASECHK.TRANS64 P0, [R0+URZ], R3 ;  /* 0x00000003000085a7 */ /* 0x000ea400080010ff */
[----:B--2---:R-:W-:Y:S05]  /*84b0*/  @!P0 BRA `(.L_x_185) ;  /* 0xfffffffc00f08947 */ /* 0x004fea000383ffff */
[----:B------:R-:W-:Y:S05]  /*84c0*/  BRA `(.L_x_186) ;  /* 0xffffffac005c7947 */ /* 0x000fea000383ffff */
.L_x_55:
[----:B----4-:R-:W-:-:S07]  /*84d0*/  MOV R0, UR5 ;  /* 0x0000000500007c02 */ /* 0x010fce0008000f00 */
.L_x_187:
[----:B-1----:R1:W2:Y:S02]  /*84e0*/  SYNCS.PHASECHK.TRANS64.TRYWAIT P0, [R0+URZ], R3 ;  /* 0x00000003000075a7 */ /* 0x0022a400080011ff */
[----:B--2---:R-:W-:Y:S05]  /*84f0*/  @!P0 NANOSLEEP.SYNCS 0x989680 ;  /* 0x009896800000895d */ /* 0x004fea0003900000 */
[----:B------:R-:W2:Y:S02]  /*8500*/  @!P0 SYNCS.PHASECHK.TRANS64 P0, [R0+URZ], R3 ;  /* 0x00000003000085a7 */ /* 0x000ea400080010ff */
[----:B--2---:R-:W-:Y:S05]  /*8510*/  @!P0 BRA `(.L_x_187) ;  /* 0xfffffffc00f08947 */ /* 0x004fea000383ffff */
[----:B------:R-:W-:Y:S05]  /*8520*/  BRA `(.L_x_188) ;  /* 0xffffffac00687947 */ /* 0x000fea000383ffff */
.L_x_56:
[----:B----4-:R-:W-:-:S07]  /*8530*/  MOV R0, UR5 ;  /* 0x0000000500007c02 */ /* 0x010fce0008000f00 */
.L_x_189:
[----:B-1----:R1:W2:Y:S02]  /*8540*/  SYNCS.PHASECHK.TRANS64.TRYWAIT P0, [R0+URZ], R3 ;  /* 0x00000003000075a7 */ /* 0x0022a400080011ff */
[----:B--2---:R-:W-:Y:S05]  /*8550*/  @!P0 NANOSLEEP.SYNCS 0x989680 ;  /* 0x009896800000895d */ /* 0x004fea0003900000 */
[----:B------:R-:W2:Y:S02]  /*8560*/  @!P0 SYNCS.PHASECHK.TRANS64 P0, [R0+URZ], R3 ;  /* 0x00000003000085a7 */ /* 0x000ea400080010ff */
[----:B--2---:R-:W-:Y:S05]  /*8570*/  @!P0 BRA `(.L_x_189) ;  /* 0xfffffffc00f08947 */ /* 0x004fea000383ffff */
[----:B------:R-:W-:Y:S05]  /*8580*/  BRA `(.L_x_190) ;  /* 0xffffffac00747947 */ /* 0x000fea000383ffff */
.L_x_57:
[----:B----4-:R-:W-:-:S07]  /*8590*/  MOV R0, UR5 ;  /* 0x0000000500007c02 */ /* 0x010fce0008000f00 */
.L_x_191:
[----:B-1----:R1:W2:Y:S02]  /*85a0*/  SYNCS.PHASECHK.TRANS64.TRYWAIT P0, [R0+URZ], R3 ;  /* 0x00000003000075a7 */ /* 0x0022a400080011ff */
[----:B--2---:R-:W-:Y:S05]  /*85b0*/  @!P0 NANOSLEEP.SYNCS 0x989680 ;  /* 0x009896800000895d */ /* 0x004fea0003900000 */
[----:B------:R-:W2:Y:S02]  /*85c0*/  @!P0 SYNCS.PHASECHK.TRANS64 P0, [R0+URZ], R3 ;  /* 0x00000003000085a7 */ /* 0x000ea400080010ff */
[----:B--2---:R-:W-:Y:S05]  /*85d0*/  @!P0 BRA `(.L_x_191) ;  /* 0xfffffffc00f08947 */ /* 0x004fea000383ffff */
[----:B------:R-:W-:Y:S05]  /*85e0*/  BRA `(.L_x_192) ;  /* 0xffffffac00807947 */ /* 0x000fea000383ffff */
.L_x_58:
[----:B----4-:R-:W-:-:S07]  /*85f0*/  MOV R0, UR5 ;  /* 0x0000000500007c02 */ /* 0x010fce0008000f00 */
.L_x_193:
[----:B-1----:R1:W2:Y:S02]  /*8600*/  SYNCS.PHASECHK.TRANS64.TRYWAIT P0, [R0+URZ], R3 ;  /* 0x00000003000075a7 */ /* 0x0022a400080011ff */
[----:B--2---:R-:W-:Y:S05]  /*8610*/  @!P0 NANOSLEEP.SYNCS 0x989680 ;  /* 0x009896800000895d */ /* 0x004fea0003900000 */
[----:B------:R-:W2:Y:S02]  /*8620*/  @!P0 SYNCS.PHASECHK.TRANS64 P0, [R0+URZ], R3 ;  /* 0x00000003000085a7 */ /* 0x000ea400080010ff */
[----:B--2---:R-:W-:Y:S05]  /*8630*/  @!P0 BRA `(.L_x_193) ;  /* 0xfffffffc00f08947 */ /* 0x004fea000383ffff */
[----:B------:R-:W-:Y:S05]  /*8640*/  BRA `(.L_x_194) ;  /* 0xffffffac008c7947 */ /* 0x000fea000383ffff */
.L_x_59:
[----:B----4-:R-:W-:-:S07]  /*8650*/  MOV R0, UR5 ;  /* 0x0000000500007c02 */ /* 0x010fce0008000f00 */
.L_x_195:
[----:B-1----:R1:W2:Y:S02]  /*8660*/  SYNCS.PHASECHK.TRANS64.TRYWAIT P0, [R0+URZ], R3 ;  /* 0x00000003000075a7 */ /* 0x0022a400080011ff */
[----:B--2---:R-:W-:Y:S05]  /*8670*/  @!P0 NANOSLEEP.SYNCS 0x989680 ;  /* 0x009896800000895d */ /* 0x004fea0003900000 */
[----:B------:R-:W2:Y:S02]  /*8680*/  @!P0 SYNCS.PHASECHK.TRANS64 P0, [R0+URZ], R3 ;  /* 0x00000003000085a7 */ /* 0x000ea400080010ff */
[----:B--2---:R-:W-:Y:S05]  /*8690*/  @!P0 BRA `(.L_x_195) ;  /* 0xfffffffc00f08947 */ /* 0x004fea000383ffff */
[----:B------:R-:W-:Y:S05]  /*86a0*/  BRA `(.L_x_196) ;  /* 0xffffffac00987947 */ /* 0x000fea000383ffff */
.L_x_60:
[----:B----4-:R-:W-:-:S07]  /*86b0*/  MOV R0, UR5 ;  /* 0x0000000500007c02 */ /* 0x010fce0008000f00 */
.L_x_197:
[----:B-1----:R1:W2:Y:S02]  /*86c0*/  SYNCS.PHASECHK.TRANS64.TRYWAIT P0, [R0+URZ], R3 ;  /* 0x00000003000075a7 */ /* 0x0022a400080011ff */
[----:B--2---:R-:W-:Y:S05]  /*86d0*/  @!P0 NANOSLEEP.SYNCS 0x989680 ;  /* 0x009896800000895d */ /* 0x004fea0003900000 */
[----:B------:R-:W2:Y:S02]  /*86e0*/  @!P0 SYNCS.PHASECHK.TRANS64 P0, [R0+URZ], R3 ;  /* 0x00000003000085a7 */ /* 0x000ea400080010ff */
[----:B--2---:R-:W-:Y:S05]  /*86f0*/  @!P0 BRA `(.L_x_197) ;  /* 0xfffffffc00f08947 */ /* 0x004fea000383ffff */
[----:B------:R-:W-:Y:S05]  /*8700*/  BRA `(.L_x_198) ;  /* 0xffffffac00a47947 */ /* 0x000fea000383ffff */
.L_x_61:
[----:B----4-:R-:W-:-:S07]  /*8710*/  MOV R0, UR5 ;  /* 0x0000000500007c02 */ /* 0x010fce0008000f00 */
.L_x_199:
[----:B-1----:R1:W2:Y:S02]  /*8720*/  SYNCS.PHASECHK.TRANS64.TRYWAIT P0, [R0+URZ], R3 ;  /* 0x00000003000075a7 */ /* 0x0022a400080011ff */
[----:B--2---:R-:W-:Y:S05]  /*8730*/  @!P0 NANOSLEEP.SYNCS 0x989680 ;  /* 0x009896800000895d */ /* 0x004fea0003900000 */
[----:B------:R-:W2:Y:S02]  /*8740*/  @!P0 SYNCS.PHASECHK.TRANS64 P0, [R0+URZ], R3 ;  /* 0x00000003000085a7 */ /* 0x000ea400080010ff */
[----:B--2---:R-:W-:Y:S05]  /*8750*/  @!P0 BRA `(.L_x_199) ;  /* 0xfffffffc00f08947 */ /* 0x004fea000383ffff */
[----:B------:R-:W-:Y:S05]  /*8760*/  BRA `(.L_x_200) ;  /* 0xffffffac00b07947 */ /* 0x000fea000383ffff */
.L_x_62:
[----:B----4-:R-:W-:-:S07]  /*8770*/  MOV R0, UR5 ;  /* 0x0000000500007c02 */ /* 0x010fce0008000f00 */
.L_x_201:
[----:B-1----:R1:W2:Y:S02]  /*8780*/  SYNCS.PHASECHK.TRANS64.TRYWAIT P0, [R0+URZ], R3 ;  /* 0x00000003000075a7 */ /* 0x0022a400080011ff */
[----:B--2---:R-:W-:Y:S05]  /*8790*/  @!P0 NANOSLEEP.SYNCS 0x989680 ;  /* 0x009896800000895d */ /* 0x004fea0003900000 */
[----:B------:R-:W2:Y:S02]  /*87a0*/  @!P0 SYNCS.PHASECHK.TRANS64 P0, [R0+URZ], R3 ;  /* 0x00000003000085a7 */ /* 0x000ea400080010ff */
[----:B--2---:R-:W-:Y:S05]  /*87b0*/  @!P0 BRA `(.L_x_201) ;  /* 0xfffffffc00f08947 */ /* 0x004fea000383ffff */
[----:B------:R-:W-:Y:S05]  /*87c0*/  BRA `(.L_x_202) ;  /* 0xffffffac00bc7947 */ /* 0x000fea000383ffff */
.L_x_63:
[----:B----4-:R-:W-:-:S07]  /*87d0*/  MOV R0, UR5 ;  /* 0x0000000500007c02 */ /* 0x010fce0008000f00 */
.L_x_203:
[----:B-1----:R1:W2:Y:S02]  /*87e0*/  SYNCS.PHASECHK.TRANS64.TRYWAIT P0, [R0+URZ], R3 ;  /* 0x00000003000075a7 */ /* 0x0022a400080011ff */
[----:B--2---:R-:W-:Y:S05]  /*87f0*/  @!P0 NANOSLEEP.SYNCS 0x989680 ;  /* 0x009896800000895d */ /* 0x004fea0003900000 */
[----:B------:R-:W2:Y:S02]  /*8800*/  @!P0 SYNCS.PHASECHK.TRANS64 P0, [R0+URZ], R3 ;  /* 0x00000003000085a7 */ /* 0x000ea400080010ff */
[----:B--2---:R-:W-:Y:S05]  /*8810*/  @!P0 BRA `(.L_x_203) ;  /* 0xfffffffc00f08947 */ /* 0x004fea000383ffff */
[----:B------:R-:W-:Y:S05]  /*8820*/  BRA `(.L_x_204) ;  /* 0xffffffac00c87947 */ /* 0x000fea000383ffff */
.L_x_64:
[----:B----4-:R-:W-:-:S07]  /*8830*/  MOV R0, UR5 ;  /* 0x0000000500007c02 */ /* 0x010fce0008000f00 */
.L_x_205:
[----:B-1----:R1:W2:Y:S02]  /*8840*/  SYNCS.PHASECHK.TRANS64.TRYWAIT P0, [R0+URZ], R3 ;  /* 0x00000003000075a7 */ /* 0x0022a400080011ff */
[----:B--2---:R-:W-:Y:S05]  /*8850*/  @!P0 NANOSLEEP.SYNCS 0x989680 ;  /* 0x009896800000895d */ /* 0x004fea0003900000 */
[----:B------:R-:W2:Y:S02]  /*8860*/  @!P0 SYNCS.PHASECHK.TRANS64 P0, [R0+URZ], R3 ;  /* 0x00000003000085a7 */ /* 0x000ea400080010ff */
[----:B--2---:R-:W-:Y:S05]  /*8870*/  @!P0 BRA `(.L_x_205) ;  /* 0xfffffffc00f08947 */ /* 0x004fea000383ffff */
[----:B------:R-:W-:Y:S05]  /*8880*/  BRA `(.L_x_206) ;  /* 0xffffffac00d47947 */ /* 0x000fea000383ffff */
.L_x_65:
[----:B----4-:R-:W-:-:S07]  /*8890*/  MOV R0, UR5 ;  /* 0x0000000500007c02 */ /* 0x010fce0008000f00 */
.L_x_207:
[----:B-1----:R1:W2:Y:S02]  /*88a0*/  SYNCS.PHASECHK.TRANS64.TRYWAIT P0, [R0+URZ], R3 ;  /* 0x00000003000075a7 */ /* 0x0022a400080011ff */
[----:B--2---:R-:W-:Y:S05]  /*88b0*/  @!P0 NANOSLEEP.SYNCS 0x989680 ;  /* 0x009896800000895d */ /* 0x004fea0003900000 */
[----:B------:R-:W2:Y:S02]  /*88c0*/  @!P0 SYNCS.PHASECHK.TRANS64 P0, [R0+URZ], R3 ;  /* 0x00000003000085a7 */ /* 0x000ea400080010ff */
[----:B--2---:R-:W-:Y:S05]  /*88d0*/  @!P0 BRA `(.L_x_207) ;  /* 0xfffffffc00f08947 */ /* 0x004fea000383ffff */
[----:B------:R-:W-:Y:S05]  /*88e0*/  BRA `(.L_x_208) ;  /* 0xffffffac00e07947 */ /* 0x000fea000383ffff */
.L_x_66:
[----:B----4-:R-:W-:-:S07]  /*88f0*/  MOV R0, UR5 ;  /* 0x0000000500007c02 */ /* 0x010fce0008000f00 */
.L_x_209:
[----:B-1----:R1:W2:Y:S02]  /*8900*/  SYNCS.PHASECHK.TRANS64.TRYWAIT P0, [R0+URZ], R3 ;  /* 0x00000003000075a7 */ /* 0x0022a400080011ff */
[----:B--2---:R-:W-:Y:S05]  /*8910*/  @!P0 NANOSLEEP.SYNCS 0x989680 ;  /* 0x009896800000895d */ /* 0x004fea0003900000 */
[----:B------:R-:W2:Y:S02]  /*8920*/  @!P0 SYNCS.PHASECHK.TRANS64 P0, [R0+URZ], R3 ;  /* 0x00000003000085a7 */ /* 0x000ea400080010ff */
[----:B--2---:R-:W-:Y:S05]  /*8930*/  @!P0 BRA `(.L_x_209) ;  /* 0xfffffffc00f08947 */ /* 0x004fea000383ffff */
[----:B------:R-:W-:Y:S05]  /*8940*/  BRA `(.L_x_210) ;  /* 0xffffffac00ec7947 */ /* 0x000fea000383ffff */
.L_x_67:
[----:B----4-:R-:W-:-:S07]  /*8950*/  MOV R0, UR5 ;  /* 0x0000000500007c02 */ /* 0x010fce0008000f00 */
.L_x_211:
[----:B-1----:R1:W2:Y:S02]  /*8960*/  SYNCS.PHASECHK.TRANS64.TRYWAIT P0, [R0+URZ], R3 ;  /* 0x00000003000075a7 */ /* 0x0022a400080011ff */
[----:B--2---:R-:W-:Y:S05]  /*8970*/  @!P0 NANOSLEEP.SYNCS 0x989680 ;  /* 0x009896800000895d */ /* 0x004fea0003900000 */
[----:B------:R-:W2:Y:S02]  /*8980*/  @!P0 SYNCS.PHASECHK.TRANS64 P0, [R0+URZ], R3 ;  /* 0x00000003000085a7 */ /* 0x000ea400080010ff */
[----:B--2---:R-:W-:Y:S05]  /*8990*/  @!P0 BRA `(.L_x_211) ;  /* 0xfffffffc00f08947 */ /* 0x004fea000383ffff */
[----:B------:R-:W-:Y:S05]  /*89a0*/  BRA `(.L_x_212) ;  /* 0xffffffac00f87947 */ /* 0x000fea000383ffff */
.L_x_68:
[----:B----4-:R-:W-:-:S07]  /*89b0*/  MOV R0, UR5 ;  /* 0x0000000500007c02 */ /* 0x010fce0008000f00 */
.L_x_213:
[----:B-1----:R1:W2:Y:S02]  /*89c0*/  SYNCS.PHASECHK.TRANS64.TRYWAIT P0, [R0+URZ], R3 ;  /* 0x00000003000075a7 */ /* 0x0022a400080011ff */
[----:B--2---:R-:W-:Y:S05]  /*89d0*/  @!P0 NANOSLEEP.SYNCS 0x989680 ;  /* 0x009896800000895d */ /* 0x004fea0003900000 */
[----:B------:R-:W2:Y:S02]  /*89e0*/  @!P0 SYNCS.PHASECHK.TRANS64 P0, [R0+URZ], R3 ;  /* 0x00000003000085a7 */ /* 0x000ea400080010ff */
[----:B--2---:R-:W-:Y:S05]  /*89f0*/  @!P0 BRA `(.L_x_213) ;  /* 0xfffffffc00f08947 */ /* 0x004fea000383ffff */
[----:B------:R-:W-:Y:S05]  /*8a00*/  BRA `(.L_x_214) ;  /* 0xffffffb000047947 */ /* 0x000fea000383ffff */
.L_x_69:
[----:B----4-:R-:W-:-:S07]  /*8a10*/  MOV R0, UR5 ;  /* 0x0000000500007c02 */ /* 0x010fce0008000f00 */
.L_x_215:
[----:B-1----:R1:W2:Y:S02]  /*8a20*/  SYNCS.PHASECHK.TRANS64.TRYWAIT P0, [R0+URZ], R3 ;  /* 0x00000003000075a7 */ /* 0x0022a400080011ff */
[----:B--2---:R-:W-:Y:S05]  /*8a30*/  @!P0 NANOSLEEP.SYNCS 0x989680 ;  /* 0x009896800000895d */ /* 0x004fea0003900000 */
[----:B------:R-:W2:Y:S02]  /*8a40*/  @!P0 SYNCS.PHASECHK.TRANS64 P0, [R0+URZ], R3 ;  /* 0x00000003000085a7 */ /* 0x000ea400080010ff */
[----:B--2---:R-:W-:Y:S05]  /*8a50*/  @!P0 BRA `(.L_x_215) ;  /* 0xfffffffc00f08947 */ /* 0x004fea000383ffff */
[----:B------:R-:W-:Y:S05]  /*8a60*/  BRA `(.L_x_216) ;  /* 0xffffffb000107947 */ /* 0x000fea000383ffff */
.L_x_70:
[----:B----4-:R-:W-:-:S07]  /*8a70*/  MOV R0, UR5 ;  /* 0x0000000500007c02 */ /* 0x010fce0008000f00 */
.L_x_217:
[----:B-1----:R1:W2:Y:S02]  /*8a80*/  SYNCS.PHASECHK.TRANS64.TRYWAIT P0, [R0+URZ], R3 ;  /* 0x00000003000075a7 */ /* 0x0022a400080011ff */
[----:B--2---:R-:W-:Y:S05]  /*8a90*/  @!P0 NANOSLEEP.SYNCS 0x989680 ;  /* 0x009896800000895d */ /* 0x004fea0003900000 */
[----:B------:R-:W2:Y:S02]  /*8aa0*/  @!P0 SYNCS.PHASECHK.TRANS64 P0, [R0+URZ], R3 ;  /* 0x00000003000085a7 */ /* 0x000ea400080010ff */
[----:B--2---:R-:W-:Y:S05]  /*8ab0*/  @!P0 BRA `(.L_x_217) ;  /* 0xfffffffc00f08947 */ /* 0x004fea000383ffff */
[----:B------:R-:W-:Y:S05]  /*8ac0*/  BRA `(.L_x_218) ;  /* 0xffffffb0001c7947 */ /* 0x000fea000383ffff */
.L_x_71:
[----:B----4-:R-:W-:-:S07]  /*8ad0*/  MOV R0, UR5 ;  /* 0x0000000500007c02 */ /* 0x010fce0008000f00 */
.L_x_219:
[----:B-1----:R1:W2:Y:S02]  /*8ae0*/  SYNCS.PHASECHK.TRANS64.TRYWAIT P0, [R0+URZ], R3 ;  /* 0x00000003000075a7 */ /* 0x0022a400080011ff */
[----:B--2---:R-:W-:Y:S05]  /*8af0*/  @!P0 NANOSLEEP.SYNCS 0x989680 ;  /* 0x009896800000895d */ /* 0x004fea0003900000 */
[----:B------:R-:W2:Y:S02]  /*8b00*/  @!P0 SYNCS.PHASECHK.TRANS64 P0, [R0+URZ], R3 ;  /* 0x00000003000085a7 */ /* 0x000ea400080010ff */
[----:B--2---:R-:W-:Y:S05]  /*8b10*/  @!P0 BRA `(.L_x_219) ;  /* 0xfffffffc00f08947 */ /* 0x004fea000383ffff */
[----:B------:R-:W-:Y:S05]  /*8b20*/  BRA `(.L_x_220) ;  /* 0xffffffb000287947 */ /* 0x000fea000383ffff */
.L_x_72:
[----:B----4-:R-:W-:-:S07]  /*8b30*/  MOV R0, UR5 ;  /* 0x0000000500007c02 */ /* 0x010fce0008000f00 */
.L_x_221:
[----:B-1----:R1:W2:Y:S02]  /*8b40*/  SYNCS.PHASECHK.TRANS64.TRYWAIT P0, [R0+URZ], R3 ;  /* 0x00000003000075a7 */ /* 0x0022a400080011ff */
[----:B--2---:R-:W-:Y:S05]  /*8b50*/  @!P0 NANOSLEEP.SYNCS 0x989680 ;  /* 0x009896800000895d */ /* 0x004fea0003900000 */
[----:B------:R-:W2:Y:S02]  /*8b60*/  @!P0 SYNCS.PHASECHK.TRANS64 P0, [R0+URZ], R3 ;  /* 0x00000003000085a7 */ /* 0x000ea400080010ff */
[----:B--2---:R-:W-:Y:S05]  /*8b70*/  @!P0 BRA `(.L_x_221) ;  /* 0xfffffffc00f08947 */ /* 0x004fea000383ffff */
[----:B------:R-:W-:Y:S05]  /*8b80*/  BRA `(.L_x_222) ;  /* 0xffffffb000347947 */ /* 0x000fea000383ffff */
.L_x_73:
[----:B----4-:R-:W-:-:S07]  /*8b90*/  MOV R0, UR5 ;  /* 0x0000000500007c02 */ /* 0x010fce0008000f00 */
.L_x_223:
[----:B-1----:R1:W2:Y:S02]  /*8ba0*/  SYNCS.PHASECHK.TRANS64.TRYWAIT P0, [R0+URZ], R3 ;  /* 0x00000003000075a7 */ /* 0x0022a400080011ff */
[----:B--2---:R-:W-:Y:S05]  /*8bb0*/  @!P0 NANOSLEEP.SYNCS 0x989680 ;  /* 0x009896800000895d */ /* 0x004fea0003900000 */
[----:B------:R-:W2:Y:S02]  /*8bc0*/  @!P0 SYNCS.PHASECHK.TRANS64 P0, [R0+URZ], R3 ;  /* 0x00000003000085a7 */ /* 0x000ea400080010ff */
[----:B--2---:R-:W-:Y:S05]  /*8bd0*/  @!P0 BRA `(.L_x_223) ;  /* 0xfffffffc00f08947 */ /* 0x004fea000383ffff */
[----:B------:R-:W-:Y:S05]  /*8be0*/  BRA `(.L_x_224) ;  /* 0xffffffb000407947 */ /* 0x000fea000383ffff */
.L_x_74:
[----:B----4-:R-:W-:-:S07]  /*8bf0*/  MOV R0, UR5 ;  /* 0x0000000500007c02 */ /* 0x010fce0008000f00 */
.L_x_225:
[----:B-1----:R1:W2:Y:S02]  /*8c00*/  SYNCS.PHASECHK.TRANS64.TRYWAIT P0, [R0+URZ], R3 ;  /* 0x00000003000075a7 */ /* 0x0022a400080011ff */
[----:B--2---:R-:W-:Y:S05]  /*8c10*/  @!P0 NANOSLEEP.SYNCS 0x989680 ;  /* 0x009896800000895d */ /* 0x004fea0003900000 */
[----:B------:R-:W2:Y:S02]  /*8c20*/  @!P0 SYNCS.PHASECHK.TRANS64 P0, [R0+URZ], R3 ;  /* 0x00000003000085a7 */ /* 0x000ea400080010ff */
[----:B--2---:R-:W-:Y:S05]  /*8c30*/  @!P0 BRA `(.L_x_225) ;  /* 0xfffffffc00f08947 */ /* 0x004fea000383ffff */
[----:B------:R-:W-:Y:S05]  /*8c40*/  BRA `(.L_x_226) ;  /* 0xffffffb0004c7947 */ /* 0x000fea000383ffff */
.L_x_75:
[----:B----4-:R-:W-:-:S07]  /*8c50*/  MOV R0, UR5 ;  /* 0x0000000500007c02 */ /* 0x010fce0008000f00 */
.L_x_227:
[----:B-1----:R1:W2:Y:S02]  /*8c60*/  SYNCS.PHASECHK.TRANS64.TRYWAIT P0, [R0+URZ], R3 ;  /* 0x00000003000075a7 */ /* 0x0022a400080011ff */
[----:B--2---:R-:W-:Y:S05]  /*8c70*/  @!P0 NANOSLEEP.SYNCS 0x989680 ;  /* 0x009896800000895d */ /* 0x004fea0003900000 */
[----:B------:R-:W2:Y:S02]  /*8c80*/  @!P0 SYNCS.PHASECHK.TRANS64 P0, [R0+URZ], R3 ;  /* 0x00000003000085a7 */ /* 0x000ea400080010ff */
[----:B--2---:R-:W-:Y:S05]  /*8c90*/  @!P0 BRA `(.L_x_227) ;  /* 0xfffffffc00f08947 */ /* 0x004fea000383ffff */
[----:B------:R-:W-:Y:S05]  /*8ca0*/  BRA `(.L_x_228) ;  /* 0xffffffb000587947 */ /* 0x000fea000383ffff */
.L_x_76:
[----:B----4-:R-:W-:-:S07]  /*8cb0*/  MOV R0, UR5 ;  /* 0x0000000500007c02 */ /* 0x010fce0008000f00 */
.L_x_229:
[----:B-1----:R1:W2:Y:S02]  /*8cc0*/  SYNCS.PHASECHK.TRANS64.TRYWAIT P0, [R0+URZ], R3 ;  /* 0x00000003000075a7 */ /* 0x0022a400080011ff */
[----:B--2---:R-:W-:Y:S05]  /*8cd0*/  @!P0 NANOSLEEP.SYNCS 0x989680 ;  /* 0x009896800000895d */ /* 0x004fea0003900000 */
[----:B------:R-:W2:Y:S02]  /*8ce0*/  @!P0 SYNCS.PHASECHK.TRANS64 P0, [R0+URZ], R3 ;  /* 0x00000003000085a7 */ /* 0x000ea400080010ff */
[----:B--2---:R-:W-:Y:S05]  /*8cf0*/  @!P0 BRA `(.L_x_229) ;  /* 0xfffffffc00f08947 */ /* 0x004fea000383ffff */
[----:B------:R-:W-:Y:S05]  /*8d00*/  BRA `(.L_x_230) ;  /* 0xffffffb000647947 */ /* 0x000fea000383ffff */
.L_x_77:
[----:B----4-:R-:W-:-:S07]  /*8d10*/  MOV R0, UR5 ;  /* 0x0000000500007c02 */ /* 0x010fce0008000f00 */
.L_x_231:
[----:B-1----:R1:W2:Y:S02]  /*8d20*/  SYNCS.PHASECHK.TRANS64.TRYWAIT P0, [R0+URZ], R3 ;  /* 0x00000003000075a7 */ /* 0x0022a400080011ff */
[----:B--2---:R-:W-:Y:S05]  /*8d30*/  @!P0 NANOSLEEP.SYNCS 0x989680 ;  /* 0x009896800000895d */ /* 0x004fea0003900000 */
[----:B------:R-:W2:Y:S02]  /*8d40*/  @!P0 SYNCS.PHASECHK.TRANS64 P0, [R0+URZ], R3 ;  /* 0x00000003000085a7 */ /* 0x000ea400080010ff */
[----:B--2---:R-:W-:Y:S05]  /*8d50*/  @!P0 BRA `(.L_x_231) ;  /* 0xfffffffc00f08947 */ /* 0x004fea000383ffff */
[----:B------:R-:W-:Y:S05]  /*8d60*/  BRA `(.L_x_232) ;  /* 0xffffffb000707947 */ /* 0x000fea000383ffff */
.L_x_78:
[----:B----4-:R-:W-:-:S07]  /*8d70*/  MOV R0, UR5 ;  /* 0x0000000500007c02 */ /* 0x010fce0008000f00 */
.L_x_233:
[----:B-1----:R1:W2:Y:S02]  /*8d80*/  SYNCS.PHASECHK.TRANS64.TRYWAIT P0, [R0+URZ], R3 ;  /* 0x00000003000075a7 */ /* 0x0022a400080011ff */
[----:B--2---:R-:W-:Y:S05]  /*8d90*/  @!P0 NANOSLEEP.SYNCS 0x989680 ;  /* 0x009896800000895d */ /* 0x004fea0003900000 */
[----:B------:R-:W2:Y:S02]  /*8da0*/  @!P0 SYNCS.PHASECHK.TRANS64 P0, [R0+URZ], R3 ;  /* 0x00000003000085a7 */ /* 0x000ea400080010ff */
[----:B--2---:R-:W-:Y:S05]  /*8db0*/  @!P0 BRA `(.L_x_233) ;  /* 0xfffffffc00f08947 */ /* 0x004fea000383ffff */
[----:B------:R-:W-:Y:S05]  /*8dc0*/  BRA `(.L_x_234) ;  /* 0xffffffb0007c7947 */ /* 0x000fea000383ffff */
.L_x_79:
[----:B----4-:R-:W-:-:S07]  /*8dd0*/  MOV R0, UR5 ;  /* 0x0000000500007c02 */ /* 0x010fce0008000f00 */
.L_x_235:
[----:B-1----:R1:W2:Y:S02]  /*8de0*/  SYNCS.PHASECHK.TRANS64.TRYWAIT P0, [R0+URZ], R3 ;  /* 0x00000003000075a7 */ /* 0x0022a400080011ff */
[----:B--2---:R-:W-:Y:S05]  /*8df0*/  @!P0 NANOSLEEP.SYNCS 0x989680 ;  /* 0x009896800000895d */ /* 0x004fea0003900000 */
[----:B------:R-:W2:Y:S02]  /*8e00*/  @!P0 SYNCS.PHASECHK.TRANS64 P0, [R0+URZ], R3 ;  /* 0x00000003000085a7 */ /* 0x000ea400080010ff */
[----:B--2---:R-:W-:Y:S05]  /*8e10*/  @!P0 BRA `(.L_x_235) ;  /* 0xfffffffc00f08947 */ /* 0x004fea000383ffff */
[----:B------:R-:W-:Y:S05]  /*8e20*/  BRA `(.L_x_236) ;  /* 0xffffffb000887947 */ /* 0x000fea000383ffff */
.L_x_80:
[----:B----4-:R-:W-:-:S07]  /*8e30*/  MOV R0, UR5 ;  /* 0x0000000500007c02 */ /* 0x010fce0008000f00 */
.L_x_237:
[----:B-1----:R1:W2:Y:S02]  /*8e40*/  SYNCS.PHASECHK.TRANS64.TRYWAIT P0, [R0+URZ], R3 ;  /* 0x00000003000075a7 */ /* 0x0022a400080011ff */
[----:B--2---:R-:W-:Y:S05]  /*8e50*/  @!P0 NANOSLEEP.SYNCS 0x989680 ;  /* 0x009896800000895d */ /* 0x004fea0003900000 */
[----:B------:R-:W2:Y:S02]  /*8e60*/  @!P0 SYNCS.PHASECHK.TRANS64 P0, [R0+URZ], R3 ;  /* 0x00000003000085a7 */ /* 0x000ea400080010ff */
[----:B--2---:R-:W-:Y:S05]  /*8e70*/  @!P0 BRA `(.L_x_237) ;  /* 0xfffffffc00f08947 */ /* 0x004fea000383ffff */
[----:B------:R-:W-:Y:S05]  /*8e80*/  BRA `(.L_x_238) ;  /* 0xffffffb000947947 */ /* 0x000fea000383ffff */
.L_x_81:
[----:B----4-:R-:W-:-:S07]  /*8e90*/  MOV R0, UR5 ;  /* 0x0000000500007c02 */ /* 0x010fce0008000f00 */
.L_x_239:
[----:B-1----:R1:W2:Y:S02]  /*8ea0*/  SYNCS.PHASECHK.TRANS64.TRYWAIT P0, [R0+URZ], R3 ;  /* 0x00000003000075a7 */ /* 0x0022a400080011ff */
[----:B--2---:R-:W-:Y:S05]  /*8eb0*/  @!P0 NANOSLEEP.SYNCS 0x989680 ;  /* 0x009896800000895d */ /* 0x004fea0003900000 */
[----:B------:R-:W2:Y:S02]  /*8ec0*/  @!P0 SYNCS.PHASECHK.TRANS64 P0, [R0+URZ], R3 ;  /* 0x00000003000085a7 */ /* 0x000ea400080010ff */
[----:B--2---:R-:W-:Y:S05]  /*8ed0*/  @!P0 BRA `(.L_x_239) ;  /* 0xfffffffc00f08947 */ /* 0x004fea000383ffff */
[----:B------:R-:W-:Y:S05]  /*8ee0*/  BRA `(.L_x_240) ;  /* 0xffffffb000a07947 */ /* 0x000fea000383ffff */
.L_x_82:
[----:B----4-:R-:W-:-:S07]  /*8ef0*/  MOV R0, UR5 ;  /* 0x0000000500007c02 */ /* 0x010fce0008000f00 */
.L_x_241:
[----:B-1----:R1:W2:Y:S02]  /*8f00*/  SYNCS.PHASECHK.TRANS64.TRYWAIT P0, [R0+URZ], R3 ;  /* 0x00000003000075a7 */ /* 0x0022a400080011ff */
[----:B--2---:R-:W-:Y:S05]  /*8f10*/  @!P0 NANOSLEEP.SYNCS 0x989680 ;  /* 0x009896800000895d */ /* 0x004fea0003900000 */
[----:B------:R-:W2:Y:S02]  /*8f20*/  @!P0 SYNCS.PHASECHK.TRANS64 P0, [R0+URZ], R3 ;  /* 0x00000003000085a7 */ /* 0x000ea400080010ff */
[----:B--2---:R-:W-:Y:S05]  /*8f30*/  @!P0 BRA `(.L_x_241) ;  /* 0xfffffffc00f08947 */ /* 0x004fea000383ffff */
[----:B------:R-:W-:Y:S05]  /*8f40*/  BRA `(.L_x_242) ;  /* 0xffffffb000ac7947 */ /* 0x000fea000383ffff */
.L_x_83:
[----:B----4-:R-:W-:-:S07]  /*8f50*/  MOV R0, UR5 ;  /* 0x0000000500007c02 */ /* 0x010fce0008000f00 */
.L_x_243:
[----:B-1----:R1:W2:Y:S02]  /*8f60*/  SYNCS.PHASECHK.TRANS64.TRYWAIT P0, [R0+URZ], R3 ;  /* 0x00000003000075a7 */ /* 0x0022a400080011ff */
[----:B--2---:R-:W-:Y:S05]  /*8f70*/  @!P0 NANOSLEEP.SYNCS 0x989680 ;  /* 0x009896800000895d */ /* 0x004fea0003900000 */
[----:B------:R-:W2:Y:S02]  /*8f80*/  @!P0 SYNCS.PHASECHK.TRANS64 P0, [R0+URZ], R3 ;  /* 0x00000003000085a7 */ /* 0x000ea400080010ff */
[----:B--2---:R-:W-:Y:S05]  /*8f90*/  @!P0 BRA `(.L_x_243) ;  /* 0xfffffffc00f08947 */ /* 0x004fea000383ffff */
[----:B------:R-:W-:Y:S05]  /*8fa0*/  BRA `(.L_x_244) ;  /* 0xffffffb000b87947 */ /* 0x000fea000383ffff */
.L_x_86:
[----:B-1----:R1:W2:Y:S02]  /*8fb0*/  SYNCS.PHASECHK.TRANS64.TRYWAIT P0, [R0+URZ+0x390], R5 ;  /* 0x00039005000075a7 */ /* 0x0022a400080011ff */
[----:B--2---:R-:W-:Y:S05]  /*8fc0*/  @!P0 NANOSLEEP.SYNCS 0x989680 ;  /* 0x009896800000895d */ /* 0x004fea0003900000 */
[----:B------:R-:W2:Y:S02]  /*8fd0*/  @!P0 SYNCS.PHASECHK.TRANS64 P0, [R0+URZ+0x390], R5 ;  /* 0x00039005000085a7 */ /* 0x000ea400080010ff */
[----:B--2---:R-:W-:Y:S05]  /*8fe0*/  @!P0 BRA `(.L_x_86) ;  /* 0xfffffffc00f08947 */ /* 0x004fea000383ffff */
[----:B------:R-:W-:Y:S05]  /*8ff0*/  BRA `(.L_x_245) ;  /* 0xffffffb400147947 */ /* 0x000fea000383ffff */
.L_x_87:
[----:B------:R-:W-:-:S07]  /*9000*/  MOV R0, UR5 ;  /* 0x0000000500007c02 */ /* 0x000fce0008000f00 */
.L_x_246:
[----:B-1----:R1:W2:Y:S02]  /*9010*/  SYNCS.PHASECHK.TRANS64.TRYWAIT P0, [R0+URZ+0x340], R5 ;  /* 0x00034005000075a7 */ /* 0x0022a400080011ff */
[----:B--2---:R-:W-:Y:S05]  /*9020*/  @!P0 NANOSLEEP.SYNCS 0x989680 ;  /* 0x009896800000895d */ /* 0x004fea0003900000 */
[----:B------:R-:W2:Y:S02]  /*9030*/  @!P0 SYNCS.PHASECHK.TRANS64 P0, [R0+URZ+0x340], R5 ;  /* 0x00034005000085a7 */ /* 0x000ea400080010ff */
[----:B--2---:R-:W-:Y:S05]  /*9040*/  @!P0 BRA `(.L_x_246) ;  /* 0xfffffffc00f08947 */ /* 0x004fea000383ffff */
[----:B------:R-:W-:Y:S05]  /*9050*/  BRA `(.L_x_247) ;  /* 0xffffffb400247947 */ /* 0x000fea000383ffff */
.L_x_88:
[----:B-1----:R1:W2:Y:S02]  /*9060*/  SYNCS.PHASECHK.TRANS64.TRYWAIT P1, [R0+URZ+0x330], R5 ;  /* 0x00033005000075a7 */ /* 0x0022a400080211ff */
[----:B--2---:R-:W-:Y:S05]  /*9070*/  @!P1 NANOSLEEP.SYNCS 0x989680 ;  /* 0x009896800000995d */ /* 0x004fea0003900000 */
[----:B------:R-:W2:Y:S02]  /*9080*/  @!P1 SYNCS.PHASECHK.TRANS64 P1, [R0+URZ+0x330], R5 ;  /* 0x00033005000095a7 */ /* 0x000ea400080210ff */
[----:B--2---:R-:W-:Y:S05]  /*9090*/  @!P1 BRA `(.L_x_88) ;  /* 0xfffffffc00f09947 */ /* 0x004fea000383ffff */
[----:B------:R-:W-:Y:S05]  /*90a0*/  BRA `(.L_x_248) ;  /* 0xffffffb400547947 */ /* 0x000fea000383ffff */
.L_x_91:
[----:B------:R-:W-:-:S07]  /*90b0*/  MOV R0, UR5 ;  /* 0x0000000500007c02 */ /* 0x000fce0008000f00 */
.L_x_249:
[----:B-1----:R1:W2:Y:S02]  /*90c0*/  SYNCS.PHASECHK.TRANS64.TRYWAIT P0, [R0+URZ+0x340], R3 ;  /* 0x00034003000075a7 */ /* 0x0022a400080011ff */
[----:B--2---:R-:W-:Y:S05]  /*90d0*/  @!P0 NANOSLEEP.SYNCS 0x989680 ;  /* 0x009896800000895d */ /* 0x004fea0003900000 */
[----:B------:R-:W2:Y:S02]  /*90e0*/  @!P0 SYNCS.PHASECHK.TRANS64 P0, [R0+URZ+0x340], R3 ;  /* 0x00034003000085a7 */ /* 0x000ea400080010ff */
[----:B--2---:R-:W-:Y:S05]  /*90f0*/  @!P0 BRA `(.L_x_249) ;  /* 0xfffffffc00f08947 */ /* 0x004fea000383ffff */
[----:B------:R-:W-:Y:S05]  /*9100*/  BRA `(.L_x_90) ;  /* 0xffffffb400a87947 */ /* 0x000fea000383ffff */
.L_x_98:
[----:B-1----:R1:W2:Y:S02]  /*9110*/  SYNCS.PHASECHK.TRANS64.TRYWAIT P1, [R0+URZ+0x330], R5 ;  /* 0x00033005000075a7 */ /* 0x0022a400080211ff */
[----:B--2---:R-:W-:Y:S05]  /*9120*/  @!P1 NANOSLEEP.SYNCS 0x989680 ;  /* 0x009896800000995d */ /* 0x004fea0003900000 */
[----:B------:R-:W2:Y:S02]  /*9130*/  @!P1 SYNCS.PHASECHK.TRANS64 P1, [R0+URZ+0x330], R5 ;  /* 0x00033005000095a7 */ /* 0x000ea400080210ff */
[----:B--2---:R-:W-:Y:S05]  /*9140*/  @!P1 BRA `(.L_x_98) ;  /* 0xfffffffc00f09947 */ /* 0x004fea000383ffff */
[----:B------:R-:W-:Y:S05]  /*9150*/  BRA `(.L_x_250) ;  /* 0xffffffbc00007947 */ /* 0x000fea000383ffff */
.L_x_99:
[----:B------:R-:W-:-:S07]  /*9160*/  MOV R3, UR9 ;  /* 0x0000000900037c02 */ /* 0x000fce0008000f00 */
.L_x_251:
[----:B-1----:R1:W2:Y:S02]  /*9170*/  SYNCS.PHASECHK.TRANS64.TRYWAIT P0, [R3+URZ+0x370], R0 ;  /* 0x00037000030075a7 */ /* 0x0022a400080011ff */
[----:B--2---:R-:W-:Y:S05]  /*9180*/  @!P0 NANOSLEEP.SYNCS 0x989680 ;  /* 0x009896800000895d */ /* 0x004fea0003900000 */
[----:B------:R-:W2:Y:S02]  /*9190*/  @!P0 SYNCS.PHASECHK.TRANS64 P0, [R3+URZ+0x370], R0 ;  /* 0x00037000030085a7 */ /* 0x000ea400080010ff */
[----:B--2---:R-:W-:Y:S05]  /*91a0*/  @!P0 BRA `(.L_x_251) ;  /* 0xfffffffc00f08947 */ /* 0x004fea000383ffff */
[----:B------:R-:W-:Y:S05]  /*91b0*/  BRA `(.L_x_252) ;  /* 0xffffffbc00347947 */ /* 0x000fea000383ffff */
.L_x_102:
[----:B------:R-:W-:Y:S07]  /*91c0*/  MOV R0, UR7 ;  /* 0x0000000700007c02 */ /* 0x000fee0008000f00 */
.L_x_253:
[----:B-1----:R1:W2:Y:S02]  /*91d0*/  SYNCS.PHASECHK.TRANS64.TRYWAIT P0, [R0+URZ], R3 ;  /* 0x00000003000075a7 */ /* 0x0022a400080011ff */
[----:B--2---:R-:W-:Y:S05]  /*91e0*/  @!P0 NANOSLEEP.SYNCS 0x989680 ;  /* 0x009896800000895d */ /* 0x004fea0003900000 */
[----:B------:R-:W2:Y:S02]  /*91f0*/  @!P0 SYNCS.PHASECHK.TRANS64 P0, [R0+URZ], R3 ;  /* 0x00000003000085a7 */ /* 0x000ea400080010ff */
[----:B--2---:R-:W-:Y:S05]  /*9200*/  @!P0 BRA `(.L_x_253) ;  /* 0xfffffffc00f08947 */ /* 0x004fea000383ffff */
[----:B------:R-:W-:Y:S05]  /*9210*/  BRA `(.L_x_101) ;  /* 0xffffffbc00547947 */ /* 0x000fea000383ffff */
.L_x_105:
[----:B------:R-:W-:-:S07]  /*9220*/  MOV R0, UR5 ;  /* 0x0000000500007c02 */ /* 0x000fce0008000f00 */
.L_x_254:
[----:B--2---:R2:W3:Y:S02]  /*9230*/  SYNCS.PHASECHK.TRANS64.TRYWAIT P0, [R0+URZ], R3 ;  /* 0x00000003000075a7 */ /* 0x0044e400080011ff */
[----:B---3--:R-:W-:Y:S05]  /*9240*/  @!P0 NANOSLEEP.SYNCS 0x989680 ;  /* 0x009896800000895d */ /* 0x008fea0003900000 */
[----:B------:R-:W3:Y:S02]  /*9250*/  @!P0 SYNCS.PHASECHK.TRANS64 P0, [R0+URZ], R3 ;  /* 0x00000003000085a7 */ /* 0x000ee400080010ff */
[----:B---3--:R-:W-:Y:S05]  /*9260*/  @!P0 BRA `(.L_x_254) ;  /* 0xfffffffc00f08947 */ /* 0x008fea000383ffff */
[----:B------:R-:W-:Y:S05]  /*9270*/  BRA `(.L_x_255) ;  /* 0xffffffbc00f47947 */ /* 0x000fea000383ffff */
.L_x_106:
[----:B------:R-:W-:-:S07]  /*9280*/  MOV R0, UR5 ;  /* 0x0000000500007c02 */ /* 0x000fce0008000f00 */
.L_x_256:
[----:B--2---:R2:W3:Y:S02]  /*9290*/  SYNCS.PHASECHK.TRANS64.TRYWAIT P0, [R0+URZ], R3 ;  /* 0x00000003000075a7 */ /* 0x0044e400080011ff */
[----:B---3--:R-:W-:Y:S05]  /*92a0*/  @!P0 NANOSLEEP.SYNCS 0x989680 ;  /* 0x009896800000895d */ /* 0x008fea0003900000 */
[----:B------:R-:W3:Y:S02]  /*92b0*/  @!P0 SYNCS.PHASECHK.TRANS64 P0, [R0+URZ], R3 ;  /* 0x00000003000085a7 */ /* 0x000ee400080010ff */
[----:B---3--:R-:W-:Y:S05]  /*92c0*/  @!P0 BRA `(.L_x_256) ;  /* 0xfffffffc00f08947 */ /* 0x008fea000383ffff */
[----:B------:R-:W-:Y:S05]  /*92d0*/  BRA `(.L_x_257) ;  /* 0xffffffc000007947 */ /* 0x000fea000383ffff */
.L_x_107:
[----:B------:R-:W-:-:S07]  /*92e0*/  MOV R0, UR5 ;  /* 0x0000000500007c02 */ /* 0x000fce0008000f00 */
.L_x_258:
[----:B--2---:R2:W3:Y:S02]  /*92f0*/  SYNCS.PHASECHK.TRANS64.TRYWAIT P0, [R0+URZ], R3 ;  /* 0x00000003000075a7 */ /* 0x0044e400080011ff */
[----:B---3--:R-:W-:Y:S05]  /*9300*/  @!P0 NANOSLEEP.SYNCS 0x989680 ;  /* 0x009896800000895d */ /* 0x008fea0003900000 */
[----:B------:R-:W3:Y:S02]  /*9310*/  @!P0 SYNCS.PHASECHK.TRANS64 P0, [R0+URZ], R3 ;  /* 0x00000003000085a7 */ /* 0x000ee400080010ff */
[----:B---3--:R-:W-:Y:S05]  /*9320*/  @!P0 BRA `(.L_x_258) ;  /* 0xfffffffc00f08947 */ /* 0x008fea000383ffff */
[----:B------:R-:W-:Y:S05]  /*9330*/  BRA `(.L_x_259) ;  /* 0xffffffc0000c7947 */ /* 0x000fea000383ffff */
.L_x_108:
[----:B------:R-:W-:-:S07]  /*9340*/  MOV R0, UR7 ;  /* 0x0000000700007c02 */ /* 0x000fce0008000f00 */
.L_x_260:
[----:B--2---:R2:W3:Y:S02]  /*9350*/  SYNCS.PHASECHK.TRANS64.TRYWAIT P0, [R0+URZ], R3 ;  /* 0x00000003000075a7 */ /* 0x0044e400080011ff */
[----:B---3--:R-:W-:Y:S05]  /*9360*/  @!P0 NANOSLEEP.SYNCS 0x989680 ;  /* 0x009896800000895d */ /* 0x008fea0003900000 */
[----:B------:R-:W3:Y:S02]  /*9370*/  @!P0 SYNCS.PHASECHK.TRANS64 P0, [R0+URZ], R3 ;  /* 0x00000003000085a7 */ /* 0x000ee400080010ff */
[----:B---3--:R-:W-:Y:S05]  /*9380*/  @!P0 BRA `(.L_x_260) ;  /* 0xfffffffc00f08947 */ /* 0x008fea000383ffff */
[----:B------:R-:W-:Y:S05]  /*9390*/  BRA `(.L_x_261) ;  /* 0xffffffc000187947 */ /* 0x000fea000383ffff */
.L_x_113:
[----:B--2---:R2:W3:Y:S02]  /*93a0*/  SYNCS.PHASECHK.TRANS64.TRYWAIT P0, [R0+URZ+0x330], R3 ;  /* 0x00033003000075a7 */ /* 0x0044e400080011ff */
[----:B---3--:R-:W-:Y:S05]  /*93b0*/  @!P0 NANOSLEEP.SYNCS 0x989680 ;  /* 0x009896800000895d */ /* 0x008fea0003900000 */
[----:B------:R-:W3:Y:S02]  /*93c0*/  @!P0 SYNCS.PHASECHK.TRANS64 P0, [R0+URZ+0x330], R3 ;  /* 0x00033003000085a7 */ /* 0x000ee400080010ff */
[----:B---3--:R-:W-:Y:S05]  /*93d0*/  @!P0 BRA `(.L_x_113) ;  /* 0xfffffffc00f08947 */ /* 0x008fea000383ffff */
[----:B------:R-:W-:Y:S05]  /*93e0*/  BRA `(.L_x_262) ;  /* 0xffffffc400107947 */ /* 0x000fea000383ffff */
.L_x_116:
[----:B------:R-:W-:Y:S07]  /*93f0*/  MOV R0, UR7 ;  /* 0x0000000700007c02 */ /* 0x000fee0008000f00 */
.L_x_263:
[----:B--2---:R2:W3:Y:S02]  /*9400*/  SYNCS.PHASECHK.TRANS64.TRYWAIT P0, [R0+URZ+0x328], R3 ;  /* 0x00032803000075a7 */ /* 0x0044e400080011ff */
[----:B---3--:R-:W-:Y:S05]  /*9410*/  @!P0 NANOSLEEP.SYNCS 0x989680 ;  /* 0x009896800000895d */ /* 0x008fea0003900000 */
[----:B------:R-:W3:Y:S02]  /*9420*/  @!P0 SYNCS.PHASECHK.TRANS64 P0, [R0+URZ+0x328], R3 ;  /* 0x00032803000085a7 */ /* 0x000ee400080010ff */
[----:B---3--:R-:W-:Y:S05]  /*9430*/  @!P0 BRA `(.L_x_263) ;  /* 0xfffffffc00f08947 */ /* 0x008fea000383ffff */
[----:B------:R-:W-:Y:S05]  /*9440*/  BRA `(.L_x_115) ;  /* 0xffffffc400f87947 */ /* 0x000fea000383ffff */
.L_x_119:
[----:B------:R-:W-:Y:S07]  /*9450*/  MOV R3, UR13 ;  /* 0x0000000d00037c02 */ /* 0x000fee0008000f00 */
.L_x_264:
[----:B-1----:R1:W2:Y:S02]  /*9460*/  SYNCS.PHASECHK.TRANS64.TRYWAIT P2, [R3+URZ+0x310], R12 ;  /* 0x0003100c030075a7 */ /* 0x0022a400080411ff */
[----:B--2---:R-:W-:Y:S05]  /*9470*/  @!P2 NANOSLEEP.SYNCS 0x989680 ;  /* 0x009896800000a95d */ /* 0x004fea0003900000 */
[----:B------:R-:W2:Y:S02]  /*9480*/  @!P2 SYNCS.PHASECHK.TRANS64 P2, [R3+URZ+0x310], R12 ;  /* 0x0003100c0300a5a7 */ /* 0x000ea400080410ff */
[----:B--2---:R-:W-:Y:S05]  /*9490*/  @!P2 BRA `(.L_x_264) ;  /* 0xfffffffc00f0a947 */ /* 0x004fea000383ffff */
[----:B------:R-:W-:Y:S05]  /*94a0*/  BRA `(.L_x_265) ;  /* 0xffffffc800947947 */ /* 0x000fea000383ffff */
.L_x_121:
[----:B------:R-:W-:-:S07]  /*94b0*/  MOV R0, UR4 ;  /* 0x0000000400007c02 */ /* 0x000fce0008000f00 */
.L_x_266:
[----:B-1----:R1:W3:Y:S02]  /*94c0*/  SYNCS.PHASECHK.TRANS64.TRYWAIT P0, [R0+URZ], R3 ;  /* 0x00000003000075a7 */ /* 0x0022e400080011ff */
[----:B---3--:R-:W-:Y:S05]  /*94d0*/  @!P0 NANOSLEEP.SYNCS 0x989680 ;  /* 0x009896800000895d */ /* 0x008fea0003900000 */
[----:B------:R-:W3:Y:S02]  /*94e0*/  @!P0 SYNCS.PHASECHK.TRANS64 P0, [R0+URZ], R3 ;  /* 0x00000003000085a7 */ /* 0x000ee400080010ff */
[----:B---3--:R-:W-:Y:S05]  /*94f0*/  @!P0 BRA `(.L_x_266) ;  /* 0xfffffffc00f08947 */ /* 0x008fea000383ffff */
[----:B------:R-:W-:Y:S05]  /*9500*/  BRA `(.L_x_267) ;  /* 0xffffffcc00307947 */ /* 0x000fea000383ffff */
.L_x_123:
[----:B--2---:R2:W4:Y:S02]  /*9510*/  SYNCS.PHASECHK.TRANS64.TRYWAIT P0, [R0+URZ+0x330], R3 ;  /* 0x00033003000075a7 */ /* 0x00452400080011ff */
[----:B----4-:R-:W-:Y:S05]  /*9520*/  @!P0 NANOSLEEP.SYNCS 0x989680 ;  /* 0x009896800000895d */ /* 0x010fea0003900000 */
[----:B------:R-:W4:Y:S02]  /*9530*/  @!P0 SYNCS.PHASECHK.TRANS64 P0, [R0+URZ+0x330], R3 ;  /* 0x00033003000085a7 */ /* 0x000f2400080010ff */
[----:B----4-:R-:W-:Y:S05]  /*9540*/  @!P0 BRA `(.L_x_123) ;  /* 0xfffffffc00f08947 */ /* 0x010fea000383ffff */
[----:B------:R-:W-:Y:S05]  /*9550*/  BRA `(.L_x_268) ;  /* 0xffffffd000047947 */ /* 0x000fea000383ffff */
.L_x_133:
[----:B-1----:R1:W2:Y:S02]  /*9560*/  SYNCS.PHASECHK.TRANS64.TRYWAIT P0, [R3+URZ+0x300], R0 ;  /* 0x00030000030075a7 */ /* 0x0022a400080011ff */
[----:B--2---:R-:W-:Y:S05]  /*9570*/  @!P0 NANOSLEEP.SYNCS 0x989680 ;  /* 0x009896800000895d */ /* 0x004fea0003900000 */
[----:B------:R-:W2:Y:S02]  /*9580*/  @!P0 SYNCS.PHASECHK.TRANS64 P0, [R3+URZ+0x300], R0 ;  /* 0x00030000030085a7 */ /* 0x000ea400080010ff */
[----:B--2---:R-:W-:Y:S05]  /*9590*/  @!P0 BRA `(.L_x_133) ;  /* 0xfffffffc00f08947 */ /* 0x004fea000383ffff */
[----:B------:R-:W-:Y:S05]  /*95a0*/  BRA `(.L_x_132) ;  /* 0xffffffd800fc7947 */ /* 0x000fea000383ffff */
.L_x_135:
[----:B------:R1:W1:Y:S02]  /*95b0*/  SYNCS.PHASECHK.TRANS64.TRYWAIT P1, [R65+URZ+0x350], R4 ;  /* 0x00035004410075a7 */ /* 0x00026400080211ff */
[----:B-1----:R-:W-:Y:S05]  /*95c0*/  @!P1 NANOSLEEP.SYNCS 0x989680 ;  /* 0x009896800000995d */ /* 0x002fea0003900000 */
[----:B------:R-:W1:Y:S02]  /*95d0*/  @!P1 SYNCS.PHASECHK.TRANS64 P1, [R65+URZ+0x350], R4 ;  /* 0x00035004410095a7 */ /* 0x000e6400080210ff */
[----:B-1----:R-:W-:Y:S05]  /*95e0*/  @!P1 BRA `(.L_x_135) ;  /* 0xfffffffc00f09947 */ /* 0x002fea000383ffff */
[----:B------:R-:W-:Y:S05]  /*95f0*/  BRA `(.L_x_134) ;  /* 0xffffffdc00107947 */ /* 0x000fea000383ffff */
        .weak           $__internal_0_$__cuda_sm10x_tcgen05_guardrail_trap_col_being_dealloced_not_returned_by_alloc
        .type           $__internal_0_$__cuda_sm10x_tcgen05_guardrail_trap_col_being_dealloced_not_returned_by_alloc,@function
        .size           $__internal_0_$__cuda_sm10x_tcgen05_guardrail_trap_col_being_dealloced_not_returned_by_alloc,($__internal_1_$__cuda_sm10x_tcgen05_guardrail_trap_phase_invalid_during_alloc - $__internal_0_$__cuda_sm10x_tcgen05_guardrail_trap_col_being_dealloced_not_returned_by_alloc)
$__internal_0_$__cuda_sm10x_tcgen05_guardrail_trap_col_being_dealloced_not_returned_by_alloc:
[----:B------:R-:W-:Y:S05]  /*9600*/  BPT.TRAP 0x1 ;  /* 0x000000040000795c */ /* 0x000fea0000300000 */
[----:B------:R-:W-:-:S04]  /*9610*/  HFMA2 R3, -RZ, RZ, 0, 0 ;  /* 0x00000000ff037431 */ /* 0x000fc800000001ff */
[----:B------:R-:W-:Y:S05]  /*9620*/  RET.REL.NODEC R2 `(_ZN7cutlass13device_kernelINS_4gemm6kernel13GemmUniversalIN4cute5tupleIJiiiiEEENS1_10collective13CollectiveMmaINS1_35MainloopSm100TmaUmmaWarpSpecializedILi48ELi2ELi4ENS5_IJNS4_1CILi1EEESB_SB_EEEEENS5_IJNSA_ILi128EEENSA_ILi16EEESF_EEENS_6half_tENS5_IJlSB_lEEESH_SI_NS4_8TiledMMAINS4_8MMA_AtomIJNS4_20SM100_MMA_F16BF16_SSISH_SH_fLi128ELi16ELNS4_4UMMA5MajorE0ELSN_0ELNSM_7ScaleInE0ELSO_0EEEEEENS4_6LayoutISC_NS5_IJNSA_ILi0EEESS_SS_EEEEENS5_IJNS4_10UnderscoreESV_SV_EEEEENS4_13SM90_TMA_LOADENS4_14ComposedLayoutINS4_7SwizzleILi1ELi4ELi3EEENS4_18smem_ptr_flag_bitsILi16EEENSR_INS5_IJNSA_ILi8EEESF_EEENS5_IJSF_SB_EEEEEEEvNS4_8identityESY_S18_vS19_EENS_8epilogue10collective18CollectiveEpilogueINS1B_23Sm100TmaWarpSpecializedILi2ELi1ELi16ELb1ELb0EEEJSG_NS5_IJNSR_ISE_SB_EENSR_ISF_SB_EEEEESH_SI_SH_SI_NS1B_6fusion15FusionCallbacksIS1F_NS1J_17LinearCombinationISH_fSH_fLNS_15FloatRoundStyleE2EEESG_S1I_JEEENS4_5SM1004TMEM4LOAD26SM100_TMEM_LOAD_32dp32b16xESY_S18_NS4_39AutoVectorizingCopyWithAssumedAlignmentILi128EEENS4_14SM90_TMA_STOREES18_S1U_S1U_EEEvvEEEEvNT_6ParamsE) ;  /* 0xffffff6802747950 */ /* 0x000fea0003c3ffff */
        .weak           $__internal_1_$__cuda_sm10x_tcgen05_guardrail_trap_phase_invalid_during_alloc
        .type           $__internal_1_$__cuda_sm10x_tcgen05_guardrail_trap_phase_invalid_during_alloc,@function
        .size           $__internal_1_$__cuda_sm10x_tcgen05_guardrail_trap_phase_invalid_during_alloc,($__internal_2_$__cuda_sm10x_tcgen05_guardrail_trap_unallocated_columns_being_dealloced - $__internal_1_$__cuda_sm10x_tcgen05_guardrail_trap_phase_invalid_during_alloc)
$__internal_1_$__cuda_sm10x_tcgen05_guardrail_trap_phase_invalid_during_alloc:
[----:B------:R-:W-:Y:S05]  /*9630*/  BPT.TRAP 0x1 ;  /* 0x000000040000795c */ /* 0x000fea0000300000 */
[----:B------:R-:W-:-:S04]  /*9640*/  MOV R3, 0x0 ;  /* 0x0000000000037802 */ /* 0x000fc80000000f00 */
[----:B------:R-:W-:Y:S05]  /*9650*/  RET.REL.NODEC R2 `(_ZN7cutlass13device_kernelINS_4gemm6kernel13GemmUniversalIN4cute5tupleIJiiiiEEENS1_10collective13CollectiveMmaINS1_35MainloopSm100TmaUmmaWarpSpecializedILi48ELi2ELi4ENS5_IJNS4_1CILi1EEESB_SB_EEEEENS5_IJNSA_ILi128EEENSA_ILi16EEESF_EEENS_6half_tENS5_IJlSB_lEEESH_SI_NS4_8TiledMMAINS4_8MMA_AtomIJNS4_20SM100_MMA_F16BF16_SSISH_SH_fLi128ELi16ELNS4_4UMMA5MajorE0ELSN_0ELNSM_7ScaleInE0ELSO_0EEEEEENS4_6LayoutISC_NS5_IJNSA_ILi0EEESS_SS_EEEEENS5_IJNS4_10UnderscoreESV_SV_EEEEENS4_13SM90_TMA_LOADENS4_14ComposedLayoutINS4_7SwizzleILi1ELi4ELi3EEENS4_18smem_ptr_flag_bitsILi16EEENSR_INS5_IJNSA_ILi8EEESF_EEENS5_IJSF_SB_EEEEEEEvNS4_8identityESY_S18_vS19_EENS_8epilogue10collective18CollectiveEpilogueINS1B_23Sm100TmaWarpSpecializedILi2ELi1ELi16ELb1ELb0EEEJSG_NS5_IJNSR_ISE_SB_EENSR_ISF_SB_EEEEESH_SI_SH_SI_NS1B_6fusion15FusionCallbacksIS1F_NS1J_17LinearCombinationISH_fSH_fLNS_15FloatRoundStyleE2EEESG_S1I_JEEENS4_5SM1004TMEM4LOAD26SM100_TMEM_LOAD_32dp32b16xESY_S18_NS4_39AutoVectorizingCopyWithAssumedAlignmentILi128EEENS4_14SM90_TMA_STOREES18_S1U_S1U_EEEvvEEEEvNT_6ParamsE) ;  /* 0xffffff6802687950 */ /* 0x000fea0003c3ffff */
        .weak           $__internal_2_$__cuda_sm10x_tcgen05_guardrail_trap_unallocated_columns_being_dealloced
        .type           $__internal_2_$__cuda_sm10x_tcgen05_guardrail_trap_unallocated_columns_being_dealloced,@function
        .size           $__internal_2_$__cuda_sm10x_tcgen05_guardrail_trap_unallocated_columns_being_dealloced,(.L_x_270 - $__internal_2_$__cuda_sm10x_tcgen05_guardrail_trap_unallocated_columns_being_dealloced)
$__internal_2_$__cuda_sm10x_tcgen05_guardrail_trap_unallocated_columns_being_dealloced:
[----:B------:R-:W-:Y:S05]  /*9660*/  BPT.TRAP 0x1 ;  /* 0x000000040000795c */ /* 0x000fea0000300000 */
[----:B------:R-:W-:-:S04]  /*9670*/  HFMA2 R3, -RZ, RZ, 0, 0 ;  /* 0x00000000ff037431 */ /* 0x000fc800000001ff */
[----:B------:R-:W-:Y:S05]  /*9680*/  RET.REL.NODEC R2 `(_ZN7cutlass13device_kernelINS_4gemm6kernel13GemmUniversalIN4cute5tupleIJiiiiEEENS1_10collective13CollectiveMmaINS1_35MainloopSm100TmaUmmaWarpSpecializedILi48ELi2ELi4ENS5_IJNS4_1CILi1EEESB_SB_EEEEENS5_IJNSA_ILi128EEENSA_ILi16EEESF_EEENS_6half_tENS5_IJlSB_lEEESH_SI_NS4_8TiledMMAINS4_8MMA_AtomIJNS4_20SM100_MMA_F16BF16_SSISH_SH_fLi128ELi16ELNS4_4UMMA5MajorE0ELSN_0ELNSM_7ScaleInE0ELSO_0EEEEEENS4_6LayoutISC_NS5_IJNSA_ILi0EEESS_SS_EEEEENS5_IJNS4_10UnderscoreESV_SV_EEEEENS4_13SM90_TMA_LOADENS4_14ComposedLayoutINS4_7SwizzleILi1ELi4ELi3EEENS4_18smem_ptr_flag_bitsILi16EEENSR_INS5_IJNSA_ILi8EEESF_EEENS5_IJSF_SB_EEEEEEEvNS4_8identityESY_S18_vS19_EENS_8epilogue10collective18CollectiveEpilogueINS1B_23Sm100TmaWarpSpecializedILi2ELi1ELi16ELb1ELb0EEEJSG_NS5_IJNSR_ISE_SB_EENSR_ISF_SB_EEEEESH_SI_SH_SI_NS1B_6fusion15FusionCallbacksIS1F_NS1J_17LinearCombinationISH_fSH_fLNS_15FloatRoundStyleE2EEESG_S1I_JEEENS4_5SM1004TMEM4LOAD26SM100_TMEM_LOAD_32dp32b16xESY_S18_NS4_39AutoVectorizingCopyWithAssumedAlignmentILi128EEENS4_14SM90_TMA_STOREES18_S1U_S1U_EEEvvEEEEvNT_6ParamsE) ;  /* 0xffffff68025c7950 */ /* 0x000fea0003c3ffff */
.L_x_269:
[----:B------:R-:W-:-:S00]  /*9690*/  BRA `(.L_x_269) ;  /* 0xfffffffc00fc7947 */ /* 0x000fc0000383ffff */
[----:B------:R-:W-:-:S00]  /*96a0*/  NOP ;  /* 0x0000000000007918 */ /* 0x000fc00000000000 */
        /* <DEDUP_REMOVED lines=13> */
.L_x_270:


//--------------------- .nv.global.init           --------------------------
	.section	.nv.global.init,"aw",@progbits
.nv.global.init:
	.type		$str$27,@object
	.size		$str$27,($str$28 - $str$27)
$str$27:
        /*0000*/ 	.byte	0x28, 0x61, 0x64, 0x64, 0x72, 0x65, 0x73, 0x73, 0x20, 0x26, 0x20, 0x6d, 0x61, 0x73, 0x6b, 0x29
        /*0010*/ 	.byte	0x20, 0x3d, 0x3d, 0x20, 0x30, 0x00
	.type		$str$28,@object
	.size		$str$28,($str$26 - $str$28)
$str$28:
        /*0016*/ 	.byte	0x2f, 0x74, 0x6d, 0x70, 0x2f, 0x63, 0x75, 0x74, 0x6c, 0x61, 0x73, 0x73, 0x5f, 0x73, 0x77, 0x65
        /*0026*/ 	.byte	0x65, 0x70, 0x5f, 0x73, 0x72, 0x63, 0x2f, 0x69, 0x6e, 0x63, 0x6c, 0x75, 0x64, 0x65, 0x2f, 0x63
        /*0036*/ 	.byte	0x75, 0x74, 0x65, 0x2f, 0x70, 0x6f, 0x69, 0x6e, 0x74, 0x65, 0x72, 0x5f, 0x66, 0x6c, 0x61, 0x67
        /*0046*/ 	.byte	0x67, 0x65, 0x64, 0x2e, 0x68, 0x70, 0x70, 0x00
	.type		$str$26,@object
	.size		$str$26,($str$25 - $str$26)
$str$26:
        /*004e*/ 	.byte	0x2f, 0x74, 0x6d, 0x70, 0x2f, 0x63, 0x75, 0x74, 0x6c, 0x61, 0x73, 0x73, 0x5f, 0x73, 0x77, 0x65
        /*005e*/ 	.byte	0x65, 0x70, 0x5f, 0x73, 0x72, 0x63, 0x2f, 0x69, 0x6e, 0x63, 0x6c, 0x75, 0x64, 0x65, 0x2f, 0x63
        /*006e*/ 	.byte	0x75, 0x74, 0x65, 0x2f, 0x61, 0x74, 0x6f, 0x6d, 0x2f, 0x63, 0x6f, 0x70, 0x79, 0x5f, 0x74, 0x72
        /*007e*/ 	.byte	0x61, 0x69, 0x74, 0x73, 0x5f, 0x73, 0x6d, 0x31, 0x30, 0x30, 0x2e, 0x68, 0x70, 0x70, 0x00
	.type		$str$25,@object
	.size		$str$25,(__unnamed_1 - $str$25)
$str$25:
        /*008d*/ 	.byte	0x28, 0x28, 0x75, 0x69, 0x6e, 0x74, 0x33, 0x32, 0x5f, 0x74, 0x28, 0x74, 0x68, 0x72, 0x65, 0x61
        /*009d*/ 	.byte	0x64, 0x49, 0x64, 0x78, 0x2e, 0x78, 0x29, 0x20, 0x2f, 0x20, 0x33, 0x32, 0x29, 0x20, 0x25, 0x20
        /*00ad*/ 	.byte	0x34, 0x29, 0x20, 0x3d, 0x3d, 0x20, 0x28, 0x28, 0x28, 0x74, 0x6d, 0x65, 0x6d, 0x5f, 0x61, 0x64
        /*00bd*/ 	.byte	0x64, 0x72, 0x20, 0x3e, 0x3e, 0x20, 0x31, 0x36, 0x29, 0x20, 0x2f, 0x20, 0x33, 0x32, 0x29, 0x20
        /*00cd*/ 	.byte	0x25, 0x20, 0x34, 0x29, 0x00
	.type		__unnamed_1,@object
	.size		__unnamed_1,(__unnamed_2 - __unnamed_1)
__unnamed_1:
        /*00d2*/ 	.byte	0x61, 0x75, 0x74, 0x6f, 0x20, 0x63, 0x75, 0x74, 0x65, 0x3a, 0x3a, 0x61, 0x73, 0x5f, 0x70, 0x6f
        /* <DEDUP_REMOVED lines=24> */
        /*0262*/ 	.byte	0x3e, 0x3e, 0x3e, 0x3e, 0x5d, 0x00
	.type		__unnamed_2,@object
	.size		__unnamed_2,(.L_2 - __unnamed_2)
__unnamed_2:
        /* <DEDUP_REMOVED lines=40> */
        /*04e8*/ 	.byte	0x3a, 0x3a, 0x43, 0x3c, 0x30, 0x3e, 0x3e, 0x3e, 0x3e, 0x5d, 0x00
.L_2:


//--------------------- .nv.shared._ZN7cutlass13device_kernelINS_4gemm6kernel13GemmUniversalIN4cute5tupleIJiiiiEEENS1_10collective13CollectiveMmaINS1_35MainloopSm100TmaUmmaWarpSpecializedILi48ELi2ELi4ENS5_IJNS4_1CILi1EEESB_SB_EEEEENS5_IJNSA_ILi128EEENSA_ILi16EEESF_EEENS_6half_tENS5_IJlSB_lEEESH_SI_NS4_8TiledMMAINS4_8MMA_AtomIJNS4_20SM100_MMA_F16BF16_SSISH_SH_fLi128ELi16ELNS4_4UMMA5MajorE0ELSN_0ELNSM_7ScaleInE0ELSO_0EEEEEENS4_6LayoutISC_NS5_IJNSA_ILi0EEESS_SS_EEEEENS5_IJNS4_10UnderscoreESV_SV_EEEEENS4_13SM90_TMA_LOADENS4_14ComposedLayoutINS4_7SwizzleILi1ELi4ELi3EEENS4_18smem_ptr_flag_bitsILi16EEENSR_INS5_IJNSA_ILi8EEESF_EEENS5_IJSF_SB_EEEEEEEvNS4_8identityESY_S18_vS19_EENS_8epilogue10collective18CollectiveEpilogueINS1B_23Sm100TmaWarpSpecializedILi2ELi1ELi16ELb1ELb0EEEJSG_NS5_IJNSR_ISE_SB_EENSR_ISF_SB_EEEEESH_SI_SH_SI_NS1B_6fusion15FusionCallbacksIS1F_NS1J_17LinearCombinationISH_fSH_fLNS_15FloatRoundStyleE2EEESG_S1I_JEEENS4_5SM1004TMEM4LOAD26SM100_TMEM_LOAD_32dp32b16xESY_S18_NS4_39AutoVectorizingCopyWithAssumedAlignmentILi128EEENS4_14SM90_TMA_STOREES18_S1U_S1U_EEEvvEEEEvNT_6ParamsE --------------------------
	.section	.nv.shared._ZN7cutlass13device_kernelINS_4gemm6kernel13GemmUniversalIN4cute5tupleIJiiiiEEENS1_10collective13CollectiveMmaINS1_35MainloopSm100TmaUmmaWarpSpecializedILi48ELi2ELi4ENS5_IJNS4_1CILi1EEESB_SB_EEEEENS5_IJNSA_ILi128EEENSA_ILi16EEESF_EEENS_6half_tENS5_IJlSB_lEEESH_SI_NS4_8TiledMMAINS4_8MMA_AtomIJNS4_20SM100_MMA_F16BF16_SSISH_SH_fLi128ELi16ELNS4_4UMMA5MajorE0ELSN_0ELNSM_7ScaleInE0ELSO_0EEEEEENS4_6LayoutISC_NS5_IJNSA_ILi0EEESS_SS_EEEEENS5_IJNS4_10UnderscoreESV_SV_EEEEENS4_13SM90_TMA_LOADENS4_14ComposedLayoutINS4_7SwizzleILi1ELi4ELi3EEENS4_18smem_ptr_flag_bitsILi16EEENSR_INS5_IJNSA_ILi8EEESF_EEENS5_IJSF_SB_EEEEEEEvNS4_8identityESY_S18_vS19_EENS_8epilogue10collective18CollectiveEpilogueINS1B_23Sm100TmaWarpSpecializedILi2ELi1ELi16ELb1ELb0EEEJSG_NS5_IJNSR_ISE_SB_EENSR_ISF_SB_EEEEESH_SI_SH_SI_NS1B_6fusion15FusionCallbacksIS1F_NS1J_17LinearCombinationISH_fSH_fLNS_15FloatRoundStyleE2EEESG_S1I_JEEENS4_5SM1004TMEM4LOAD26SM100_TMEM_LOAD_32dp32b16xESY_S18_NS4_39AutoVectorizingCopyWithAssumedAlignmentILi128EEENS4_14SM90_TMA_STOREES18_S1U_S1U_EEEvvEEEEvNT_6ParamsE,"aw",@nobits
	.sectionflags	@""
	.align	16
	.zero		1024


//--------------------- .nv.shared.reserved.0     --------------------------
	.section	.nv.shared.reserved.0,"aw",@nobits
	.weak		__nv_reservedSMEM_offset_0_alias
	.size		__nv_reservedSMEM_offset_0_alias, 0, 64
	.other		__nv_reservedSMEM_offset_0_alias,@"STO_CUDA_RESERVED_SHARED STV_DEFAULT"
__nv_reservedSMEM_offset_0_alias:
	.zero		0
.nv.shared.reserved.0:
	.zero		64
	.weak		__nv_reservedSMEM_tcgen05_partition
	.type		__nv_reservedSMEM_tcgen05_partition,@object
	.size		__nv_reservedSMEM_tcgen05_partition,(.L_0 - __nv_reservedSMEM_tcgen05_partition)
__nv_reservedSMEM_tcgen05_partition:
	.zero		32
.L_0:


//--------------------- .nv.global                --------------------------
	.section	.nv.global,"aw",@nobits
.nv.global:
	.type		_ZN40_INTERNAL_0983a79d_4_k_cu_1d976421_103404cute1_E,@object
	.size		_ZN40_INTERNAL_0983a79d_4_k_cu_1d976421_103404cute1_E,(_ZN40_INTERNAL_0983a79d_4_k_cu_1d976421_103404cuda3std3__45__cpo6cbeginE - _ZN40_INTERNAL_0983a79d_4_k_cu_1d976421_103404cute1_E)
_ZN40_INTERNAL_0983a79d_4_k_cu_1d976421_103404cute1_E:
	.zero		1
	.type		_ZN40_INTERNAL_0983a79d_4_k_cu_1d976421_103404cuda3std3__45__cpo6cbeginE,@object
	.size		_ZN40_INTERNAL_0983a79d_4_k_cu_1d976421_103404cuda3std3__45__cpo6cbeginE,(_ZN40_INTERNAL_0983a79d_4_k_cu_1d976421_103404cuda3std3__48in_placeE - _ZN40_INTERNAL_0983a79d_4_k_cu_1d976421_103404cuda3std3__45__cpo6cbeginE)
_ZN40_INTERNAL_0983a79d_4_k_cu_1d976421_103404cuda3std3__45__cpo6cbeginE:
	.zero		1
	.type		_ZN40_INTERNAL_0983a79d_4_k_cu_1d976421_103404cuda3std3__48in_placeE,@object
	.size		_ZN40_INTERNAL_0983a79d_4_k_cu_1d976421_103404cuda3std3__48in_placeE,(_ZN40_INTERNAL_0983a79d_4_k_cu_1d976421_103404cuda3std6ranges3__45__cpo9iter_moveE - _ZN40_INTERNAL_0983a79d_4_k_cu_1d976421_103404cuda3std3__48in_placeE)
_ZN40_INTERNAL_0983a79d_4_k_cu_1d976421_103404cuda3std3__48in_placeE:
	.zero		1
	.type		_ZN40_INTERNAL_0983a79d_4_k_cu_1d976421_103404cuda3std6ranges3__45__cpo9iter_moveE,@object
	.size		_ZN40_INTERNAL_0983a79d_4_k_cu_1d976421_103404cuda3std6ranges3__45__cpo9iter_moveE,(_ZN40_INTERNAL_0983a79d_4_k_cu_1d976421_103404cuda3std3__45__cpo5beginE - _ZN40_INTERNAL_0983a79d_4_k_cu_1d976421_103404cuda3std6ranges3__45__cpo9iter_moveE)
_ZN40_INTERNAL_0983a79d_4_k_cu_1d976421_103404cuda3std6ranges3__45__cpo9iter_moveE:
	.zero		1
	.type		_ZN40_INTERNAL_0983a79d_4_k_cu_1d976421_103404cuda3std3__45__cpo5beginE,@object
	.size		_ZN40_INTERNAL_0983a79d_4_k_cu_1d976421_103404cuda3std3__45__cpo5beginE,(_ZN40_INTERNAL_0983a79d_4_k_cu_1d976421_103404cuda3std3__442_GLOBAL__N__0983a79d_4_k_cu_1d976421_103406ignoreE - _ZN40_INTERNAL_0983a79d_4_k_cu_1d976421_103404cuda3std3__45__cpo5beginE)
_ZN40_INTERNAL_0983a79d_4_k_cu_1d976421_103404cuda3std3__45__cpo5beginE:
	.zero		1
	.type		_ZN40_INTERNAL_0983a79d_4_k_cu_1d976421_103404cuda3std3__442_GLOBAL__N__0983a79d_4_k_cu_1d976421_103406ignoreE,@object
	.size		_ZN40_INTERNAL_0983a79d_4_k_cu_1d976421_103404cuda3std3__442_GLOBAL__N__0983a79d_4_k_cu_1d976421_103406ignoreE,(_ZN40_INTERNAL_0983a79d_4_k_cu_1d976421_103404cute7productE - _ZN40_INTERNAL_0983a79d_4_k_cu_1d976421_103404cuda3std3__442_GLOBAL__N__0983a79d_4_k_cu_1d976421_103406ignoreE)
_ZN40_INTERNAL_0983a79d_4_k_cu_1d976421_103404cuda3std3__442_GLOBAL__N__0983a79d_4_k_cu_1d976421_103406ignoreE:
	.zero		1
	.type		_ZN40_INTERNAL_0983a79d_4_k_cu_1d976421_103404cute7productE,@object
	.size		_ZN40_INTERNAL_0983a79d_4_k_cu_1d976421_103404cute7productE,(_ZN40_INTERNAL_0983a79d_4_k_cu_1d976421_103404cuda3std3__45__cpo3endE - _ZN40_INTERNAL_0983a79d_4_k_cu_1d976421_103404cute7productE)
_ZN40_INTERNAL_0983a79d_4_k_cu_1d976421_103404cute7productE:
	.zero		1
	.type		_ZN40_INTERNAL_0983a79d_4_k_cu_1d976421_103404cuda3std3__45__cpo3endE,@object
	.size		_ZN40_INTERNAL_0983a79d_4_k_cu_1d976421_103404cuda3std3__45__cpo3endE,(_ZN40_INTERNAL_0983a79d_4_k_cu_1d976421_103404cuda3std3__419piecewise_constructE - _ZN40_INTERNAL_0983a79d_4_k_cu_1d976421_103404cuda3std3__45__cpo3endE)
_ZN40_INTERNAL_0983a79d_4_k_cu_1d976421_103404cuda3std3__45__cpo3endE:
	.zero		1
	.type		_ZN40_INTERNAL_0983a79d_4_k_cu_1d976421_103404cuda3std3__419piecewise_constructE,@object
	.size		_ZN40_INTERNAL_0983a79d_4_k_cu_1d976421_103404cuda3std3__419piecewise_constructE,(_ZN40_INTERNAL_0983a79d_4_k_cu_1d976421_103404cuda3std3__45__cpo4cendE - _ZN40_INTERNAL_0983a79d_4_k_cu_1d976421_103404cuda3std3__419piecewise_constructE)
_ZN40_INTERNAL_0983a79d_4_k_cu_1d976421_103404cuda3std3__419piecewise_constructE:
	.zero		1
	.type		_ZN40_INTERNAL_0983a79d_4_k_cu_1d976421_103404cuda3std3__45__cpo4cendE,@object
	.size		_ZN40_INTERNAL_0983a79d_4_k_cu_1d976421_103404cuda3std3__45__cpo4cendE,(_ZN40_INTERNAL_0983a79d_4_k_cu_1d976421_103404cuda3std6ranges3__45__cpo4swapE - _ZN40_INTERNAL_0983a79d_4_k_cu_1d976421_103404cuda3std3__45__cpo4cendE)
_ZN40_INTERNAL_0983a79d_4_k_cu_1d976421_103404cuda3std3__45__cpo4cendE:
	.zero		1
	.type		_ZN40_INTERNAL_0983a79d_4_k_cu_1d976421_103404cuda3std6ranges3__45__cpo4swapE,@object
	.size		_ZN40_INTERNAL_0983a79d_4_k_cu_1d976421_103404cuda3std6ranges3__45__cpo4swapE,(.L_10 - _ZN40_INTERNAL_0983a79d_4_k_cu_1d976421_103404cuda3std6ranges3__45__cpo4swapE)
_ZN40_INTERNAL_0983a79d_4_k_cu_1d976421_103404cuda3std6ranges3__45__cpo4swapE:
	.zero		1
.L_10:


//--------------------- .nv.constant0._ZN7cutlass13device_kernelINS_4gemm6kernel13GemmUniversalIN4cute5tupleIJiiiiEEENS1_10collective13CollectiveMmaINS1_35MainloopSm100TmaUmmaWarpSpecializedILi48ELi2ELi4ENS5_IJNS4_1CILi1EEESB_SB_EEEEENS5_IJNSA_ILi128EEENSA_ILi16EEESF_EEENS_6half_tENS5_IJlSB_lEEESH_SI_NS4_8TiledMMAINS4_8MMA_AtomIJNS4_20SM100_MMA_F16BF16_SSISH_SH_fLi128ELi16ELNS4_4UMMA5MajorE0ELSN_0ELNSM_7ScaleInE0ELSO_0EEEEEENS4_6LayoutISC_NS5_IJNSA_ILi0EEESS_SS_EEEEENS5_IJNS4_10UnderscoreESV_SV_EEEEENS4_13SM90_TMA_LOADENS4_14ComposedLayoutINS4_7SwizzleILi1ELi4ELi3EEENS4_18smem_ptr_flag_bitsILi16EEENSR_INS5_IJNSA_ILi8EEESF_EEENS5_IJSF_SB_EEEEEEEvNS4_8identityESY_S18_vS19_EENS_8epilogue10collective18CollectiveEpilogueINS1B_23Sm100TmaWarpSpecializedILi2ELi1ELi16ELb1ELb0EEEJSG_NS5_IJNSR_ISE_SB_EENSR_ISF_SB_EEEEESH_SI_SH_SI_NS1B_6fusion15FusionCallbacksIS1F_NS1J_17LinearCombinationISH_fSH_fLNS_15FloatRoundStyleE2EEESG_S1I_JEEENS4_5SM1004TMEM4LOAD26SM100_TMEM_LOAD_32dp32b16xESY_S18_NS4_39AutoVectorizingCopyWithAssumedAlignmentILi128EEENS4_14SM90_TMA_STOREES18_S1U_S1U_EEEvvEEEEvNT_6ParamsE --------------------------
	.section	.nv.constant0._ZN7cutlass13device_kernelINS_4gemm6kernel13GemmUniversalIN4cute5tupleIJiiiiEEENS1_10collective13CollectiveMmaINS1_35MainloopSm100TmaUmmaWarpSpecializedILi48ELi2ELi4ENS5_IJNS4_1CILi1EEESB_SB_EEEEENS5_IJNSA_ILi128EEENSA_ILi16EEESF_EEENS_6half_tENS5_IJlSB_lEEESH_SI_NS4_8TiledMMAINS4_8MMA_AtomIJNS4_20SM100_MMA_F16BF16_SSISH_SH_fLi128ELi16ELNS4_4UMMA5MajorE0ELSN_0ELNSM_7ScaleInE0ELSO_0EEEEEENS4_6LayoutISC_NS5_IJNSA_ILi0EEESS_SS_EEEEENS5_IJNS4_10UnderscoreESV_SV_EEEEENS4_13SM90_TMA_LOADENS4_14ComposedLayoutINS4_7SwizzleILi1ELi4ELi3EEENS4_18smem_ptr_flag_bitsILi16EEENSR_INS5_IJNSA_ILi8EEESF_EEENS5_IJSF_SB_EEEEEEEvNS4_8identityESY_S18_vS19_EENS_8epilogue10collective18CollectiveEpilogueINS1B_23Sm100TmaWarpSpecializedILi2ELi1ELi16ELb1ELb0EEEJSG_NS5_IJNSR_ISE_SB_EENSR_ISF_SB_EEEEESH_SI_SH_SI_NS1B_6fusion15FusionCallbacksIS1F_NS1J_17LinearCombinationISH_fSH_fLNS_15FloatRoundStyleE2EEESG_S1I_JEEENS4_5SM1004TMEM4LOAD26SM100_TMEM_LOAD_32dp32b16xESY_S18_NS4_39AutoVectorizingCopyWithAssumedAlignmentILi128EEENS4_14SM90_TMA_STOREES18_S1U_S1U_EEEvvEEEEvNT_6ParamsE,"a",@progbits
	.sectionflags	@""
	.align	4
.nv.constant0._ZN7cutlass13device_kernelINS_4gemm6kernel13GemmUniversalIN4cute5tupleIJiiiiEEENS1_10collective13CollectiveMmaINS1_35MainloopSm100TmaUmmaWarpSpecializedILi48ELi2ELi4ENS5_IJNS4_1CILi1EEESB_SB_EEEEENS5_IJNSA_ILi128EEENSA_ILi16EEESF_EEENS_6half_tENS5_IJlSB_lEEESH_SI_NS4_8TiledMMAINS4_8MMA_AtomIJNS4_20SM100_MMA_F16BF16_SSISH_SH_fLi128ELi16ELNS4_4UMMA5MajorE0ELSN_0ELNSM_7ScaleInE0ELSO_0EEEEEENS4_6LayoutISC_NS5_IJNSA_ILi0EEESS_SS_EEEEENS5_IJNS4_10UnderscoreESV_SV_EEEEENS4_13SM90_TMA_LOADENS4_14ComposedLayoutINS4_7SwizzleILi1ELi4ELi3EEENS4_18smem_ptr_flag_bitsILi16EEENSR_INS5_IJNSA_ILi8EEESF_EEENS5_IJSF_SB_EEEEEEEvNS4_8identityESY_S18_vS19_EENS_8epilogue10collective18CollectiveEpilogueINS1B_23Sm100TmaWarpSpecializedILi2ELi1ELi16ELb1ELb0EEEJSG_NS5_IJNSR_ISE_SB_EENSR_ISF_SB_EEEEESH_SI_SH_SI_NS1B_6fusion15FusionCallbacksIS1F_NS1J_17LinearCombinationISH_fSH_fLNS_15FloatRoundStyleE2EEESG_S1I_JEEENS4_5SM1004TMEM4LOAD26SM100_TMEM_LOAD_32dp32b16xESY_S18_NS4_39AutoVectorizingCopyWithAssumedAlignmentILi128EEENS4_14SM90_TMA_STOREES18_S1U_S1U_EEEvvEEEEvNT_6ParamsE:
	.zero		2944


//--------------------- SYMBOLS --------------------------

	.type		.nv.reservedSmem.offset0,@object
	.size		.nv.reservedSmem.offset0,0x4
	.type		.nv.reservedSmem.cap,@object
	.size		.nv.reservedSmem.cap,0x4
	.type		__assertfail,@function
